	.target	sm_90a

	.elftype	@"ET_EXEC"


//--------------------- .note.nv.tkinfo           --------------------------
	.section	.note.nv.tkinfo,"",@"SHT_NOTE"
	.sectionflags	@"SHF_NOTE_NV_TKINFO"
	.tkinfo
        /*0018*/ 	.word	0x00000002
        /*0030*/ 	.string	""
        /*0030*/ 	.string	"ptxas"
        /*0030*/ 	.string	"Cuda compilation tools, release 13.0, V13.0.88"
        /*0030*/ 	.string	"Build cuda_13.0.r13.0/compiler.36424714_0"
        /*0030*/ 	.string	"-v  -suppress-debug-info  -lineinfo  -arch sm_90a "



//--------------------- .note.nv.cuinfo           --------------------------
	.section	.note.nv.cuinfo,"",@"SHT_NOTE"
	.sectionflags	@"SHF_NOTE_NV_CUINFO"
        /*0018*/ 	.short	0x0002
        /*001a*/ 	.short	0x005a
        /*001c*/ 	.short	0x0082
	.zero		2


//--------------------- .nv.info                  --------------------------
	.section	.nv.info,"",@"SHT_CUDA_INFO"
	.align	4


	//----- nvinfo : EIATTR_REGCOUNT
	.align		4
        /*0000*/ 	.byte	0x04, 0x2f
        /*0002*/ 	.short	(.L_2 - .L_1)
	.align		4
.L_1:
        /*0004*/ 	.word	index@(attn_fwd)
        /*0008*/ 	.word	0x0000002c


	//----- nvinfo : EIATTR_FRAME_SIZE
	.align		4
.L_2:
        /*000c*/ 	.byte	0x04, 0x11
        /*000e*/ 	.short	(.L_4 - .L_3)
	.align		4
.L_3:
        /*0010*/ 	.word	index@(attn_fwd)
        /*0014*/ 	.word	0x00000000


	//----- nvinfo : EIATTR_MIN_STACK_SIZE
	.align		4
.L_4:
        /*0018*/ 	.byte	0x04, 0x12
        /*001a*/ 	.short	(.L_6 - .L_5)
	.align		4
.L_5:
        /*001c*/ 	.word	index@(attn_fwd)
        /*0020*/ 	.word	0x00000000
.L_6:


//--------------------- .nv.compat                --------------------------
	.section	.nv.compat,"",@"SHT_CUDA_COMPAT_INFO"
	.align	4
        /*0000*/ 	.byte	0x02, 0x09, 0x01, 0x00, 0x02, 0x02, 0x04, 0x00, 0x02, 0x05, 0x05, 0x00, 0x03, 0x07, 0x01, 0x01
        /*0010*/ 	.byte	0x02, 0x03, 0x00, 0x00, 0x02, 0x06, 0x01, 0x00, 0x04, 0x0b, 0x08, 0x00, 0x00, 0x00, 0x00, 0x00
        /*0020*/ 	.byte	0x00, 0x00, 0x00, 0x00


//--------------------- .nv.info.attn_fwd         --------------------------
	.section	.nv.info.attn_fwd,"",@"SHT_CUDA_INFO"
	.sectionflags	@""
	.align	4


	//----- nvinfo : EIATTR_CUDA_API_VERSION
	.align		4
        /*0000*/ 	.byte	0x04, 0x37
        /*0002*/ 	.short	(.L_8 - .L_7)
.L_7:
        /*0004*/ 	.word	0x00000082


	//----- nvinfo : EIATTR_KPARAM_INFO
	.align		4
.L_8:
        /*0008*/ 	.byte	0x04, 0x17
        /*000a*/ 	.short	(.L_10 - .L_9)
.L_9:
        /*000c*/ 	.word	0x00000000
        /*0010*/ 	.short	0x0019
        /*0012*/ 	.short	0x0080
        /*0014*/ 	.byte	0x00, 0xf4, 0x21, 0x00


	//----- nvinfo : EIATTR_KPARAM_INFO
	.align		4
.L_10:
        /*0018*/ 	.byte	0x04, 0x17
        /*001a*/ 	.short	(.L_12 - .L_11)
.L_11:
        /*001c*/ 	.word	0x00000000
        /*0020*/ 	.short	0x0018
        /*0022*/ 	.short	0x0078
        /*0024*/ 	.byte	0x00, 0xf4, 0x21, 0x00


	//----- nvinfo : EIATTR_KPARAM_INFO
	.align		4
.L_12:
        /*0028*/ 	.byte	0x04, 0x17
        /*002a*/ 	.short	(.L_14 - .L_13)
.L_13:
        /*002c*/ 	.word	0x00000000
        /*0030*/ 	.short	0x0017
        /*0032*/ 	.short	0x0070
        /*0034*/ 	.byte	0x00, 0xf0, 0x11, 0x00


	//----- nvinfo : EIATTR_KPARAM_INFO
	.align		4
.L_14:
        /*0038*/ 	.byte	0x04, 0x17
        /*003a*/ 	.short	(.L_16 - .L_15)
.L_15:
        /*003c*/ 	.word	0x00000000
        /*0040*/ 	.short	0x0016
        /*0042*/ 	.short	0x006c
        /*0044*/ 	.byte	0x00, 0xf0, 0x11, 0x00


	//----- nvinfo : EIATTR_KPARAM_INFO
	.align		4
.L_16:
        /*0048*/ 	.byte	0x04, 0x17
        /*004a*/ 	.short	(.L_18 - .L_17)
.L_17:
        /*004c*/ 	.word	0x00000000
        /*0050*/ 	.short	0x0015
        /*0052*/ 	.short	0x0068
        /*0054*/ 	.byte	0x00, 0xf0, 0x11, 0x00


	//----- nvinfo : EIATTR_KPARAM_INFO
	.align		4
.L_18:
        /*0058*/ 	.byte	0x04, 0x17
        /*005a*/ 	.short	(.L_20 - .L_19)
.L_19:
        /*005c*/ 	.word	0x00000000
        /*0060*/ 	.short	0x0014
        /*0062*/ 	.short	0x0064
        /*0064*/ 	.byte	0x00, 0xf0, 0x11, 0x00


	//----- nvinfo : EIATTR_KPARAM_INFO
	.align		4
.L_20:
        /*0068*/ 	.byte	0x04, 0x17
        /*006a*/ 	.short	(.L_22 - .L_21)
.L_21:
        /*006c*/ 	.word	0x00000000
        /*0070*/ 	.short	0x0013
        /*0072*/ 	.short	0x0060
        /*0074*/ 	.byte	0x00, 0xf0, 0x11, 0x00


	//----- nvinfo : EIATTR_KPARAM_INFO
	.align		4
.L_22:
        /*0078*/ 	.byte	0x04, 0x17
        /*007a*/ 	.short	(.L_24 - .L_23)
.L_23:
        /*007c*/ 	.word	0x00000000
        /*0080*/ 	.short	0x0012
        /*0082*/ 	.short	0x005c
        /*0084*/ 	.byte	0x00, 0xf0, 0x11, 0x00


	//----- nvinfo : EIATTR_KPARAM_INFO
	.align		4
.L_24:
        /*0088*/ 	.byte	0x04, 0x17
        /*008a*/ 	.short	(.L_26 - .L_25)
.L_25:
        /*008c*/ 	.word	0x00000000
        /*0090*/ 	.short	0x0011
        /*0092*/ 	.short	0x0058
        /*0094*/ 	.byte	0x00, 0xf0, 0x11, 0x00


	//----- nvinfo : EIATTR_KPARAM_INFO
	.align		4
.L_26:
        /*0098*/ 	.byte	0x04, 0x17
        /*009a*/ 	.short	(.L_28 - .L_27)
.L_27:
        /*009c*/ 	.word	0x00000000
        /*00a0*/ 	.short	0x0010
        /*00a2*/ 	.short	0x0054
        /*00a4*/ 	.byte	0x00, 0xf0, 0x11, 0x00


	//----- nvinfo : EIATTR_KPARAM_INFO
	.align		4
.L_28:
        /*00a8*/ 	.byte	0x04, 0x17
        /*00aa*/ 	.short	(.L_30 - .L_29)
.L_29:
        /*00ac*/ 	.word	0x00000000
        /*00b0*/ 	.short	0x000f
        /*00b2*/ 	.short	0x0050
        /*00b4*/ 	.byte	0x00, 0xf0, 0x11, 0x00


	//----- nvinfo : EIATTR_KPARAM_INFO
	.align		4
.L_30:
        /*00b8*/ 	.byte	0x04, 0x17
        /*00ba*/ 	.short	(.L_32 - .L_31)
.L_31:
        /*00bc*/ 	.word	0x00000000
        /*00c0*/ 	.short	0x000e
        /*00c2*/ 	.short	0x004c
        /*00c4*/ 	.byte	0x00, 0xf0, 0x11, 0x00


	//----- nvinfo : EIATTR_KPARAM_INFO
	.align		4
.L_32:
        /*00c8*/ 	.byte	0x04, 0x17
        /*00ca*/ 	.short	(.L_34 - .L_33)
.L_33:
        /*00cc*/ 	.word	0x00000000
        /*00d0*/ 	.short	0x000d
        /*00d2*/ 	.short	0x0048
        /*00d4*/ 	.byte	0x00, 0xf0, 0x11, 0x00


	//----- nvinfo : EIATTR_KPARAM_INFO
	.align		4
.L_34:
        /*00d8*/ 	.byte	0x04, 0x17
        /*00da*/ 	.short	(.L_36 - .L_35)
.L_35:
        /*00dc*/ 	.word	0x00000000
        /*00e0*/ 	.short	0x000c
        /*00e2*/ 	.short	0x0044
        /*00e4*/ 	.byte	0x00, 0xf0, 0x11, 0x00


	//----- nvinfo : EIATTR_KPARAM_INFO
	.align		4
.L_36:
        /*00e8*/ 	.byte	0x04, 0x17
        /*00ea*/ 	.short	(.L_38 - .L_37)
.L_37:
        /*00ec*/ 	.word	0x00000000
        /*00f0*/ 	.short	0x000b
        /*00f2*/ 	.short	0x0040
        /*00f4*/ 	.byte	0x00, 0xf0, 0x11, 0x00


	//----- nvinfo : EIATTR_KPARAM_INFO
	.align		4
.L_38:
        /*00f8*/ 	.byte	0x04, 0x17
        /*00fa*/ 	.short	(.L_40 - .L_39)
.L_39:
        /*00fc*/ 	.word	0x00000000
        /*0100*/ 	.short	0x000a
        /*0102*/ 	.short	0x003c
        /*0104*/ 	.byte	0x00, 0xf0, 0x11, 0x00


	//----- nvinfo : EIATTR_KPARAM_INFO
	.align		4
.L_40:
        /*0108*/ 	.byte	0x04, 0x17
        /*010a*/ 	.short	(.L_42 - .L_41)
.L_41:
        /*010c*/ 	.word	0x00000000
        /*0110*/ 	.short	0x0009
        /*0112*/ 	.short	0x0038
        /*0114*/ 	.byte	0x00, 0xf0, 0x11, 0x00


	//----- nvinfo : EIATTR_KPARAM_INFO
	.align		4
.L_42:
        /*0118*/ 	.byte	0x04, 0x17
        /*011a*/ 	.short	(.L_44 - .L_43)
.L_43:
        /*011c*/ 	.word	0x00000000
        /*0120*/ 	.short	0x0008
        /*0122*/ 	.short	0x0034
        /*0124*/ 	.byte	0x00, 0xf0, 0x11, 0x00


	//----- nvinfo : EIATTR_KPARAM_INFO
	.align		4
.L_44:
        /*0128*/ 	.byte	0x04, 0x17
        /*012a*/ 	.short	(.L_46 - .L_45)
.L_45:
        /*012c*/ 	.word	0x00000000
        /*0130*/ 	.short	0x0007
        /*0132*/ 	.short	0x0030
        /*0134*/ 	.byte	0x00, 0xf0, 0x11, 0x00


	//----- nvinfo : EIATTR_KPARAM_INFO
	.align		4
.L_46:
        /*0138*/ 	.byte	0x04, 0x17
        /*013a*/ 	.short	(.L_48 - .L_47)
.L_47:
        /*013c*/ 	.word	0x00000000
        /*0140*/ 	.short	0x0006
        /*0142*/ 	.short	0x002c
        /*0144*/ 	.byte	0x00, 0xf0, 0x11, 0x00


	//----- nvinfo : EIATTR_KPARAM_INFO
	.align		4
.L_48:
        /*0148*/ 	.byte	0x04, 0x17
        /*014a*/ 	.short	(.L_50 - .L_49)
.L_49:
        /*014c*/ 	.word	0x00000000
        /*0150*/ 	.short	0x0005
        /*0152*/ 	.short	0x0028
        /*0154*/ 	.byte	0x00, 0xf0, 0x11, 0x00


	//----- nvinfo : EIATTR_KPARAM_INFO
	.align		4
.L_50:
        /*0158*/ 	.byte	0x04, 0x17
        /*015a*/ 	.short	(.L_52 - .L_51)
.L_51:
        /*015c*/ 	.word	0x00000000
        /*0160*/ 	.short	0x0004
        /*0162*/ 	.short	0x0020
        /*0164*/ 	.byte	0x00, 0xf4, 0x21, 0x00


	//----- nvinfo : EIATTR_KPARAM_INFO
	.align		4
.L_52:
        /*0168*/ 	.byte	0x04, 0x17
        /*016a*/ 	.short	(.L_54 - .L_53)
.L_53:
        /*016c*/ 	.word	0x00000000
        /*0170*/ 	.short	0x0003
        /*0172*/ 	.short	0x0018
        /*0174*/ 	.byte	0x00, 0xf4, 0x21, 0x00


	//----- nvinfo : EIATTR_KPARAM_INFO
	.align		4
.L_54:
        /*0178*/ 	.byte	0x04, 0x17
        /*017a*/ 	.short	(.L_56 - .L_55)
.L_55:
        /*017c*/ 	.word	0x00000000
        /*0180*/ 	.short	0x0002
        /*0182*/ 	.short	0x0010
        /*0184*/ 	.byte	0x00, 0xf4, 0x21, 0x00


	//----- nvinfo : EIATTR_KPARAM_INFO
	.align		4
.L_56:
        /*0188*/ 	.byte	0x04, 0x17
        /*018a*/ 	.short	(.L_58 - .L_57)
.L_57:
        /*018c*/ 	.word	0x00000000
        /*0190*/ 	.short	0x0001
        /*0192*/ 	.short	0x0008
        /*0194*/ 	.byte	0x00, 0xf4, 0x21, 0x00


	//----- nvinfo : EIATTR_KPARAM_INFO
	.align		4
.L_58:
        /*0198*/ 	.byte	0x04, 0x17
        /*019a*/ 	.short	(.L_60 - .L_59)
.L_59:
        /*019c*/ 	.word	0x00000000
        /*01a0*/ 	.short	0x0000
        /*01a2*/ 	.short	0x0000
        /*01a4*/ 	.byte	0x00, 0xf4, 0x21, 0x00


	//----- nvinfo : EIATTR_SPARSE_MMA_MASK
	.align		4
.L_60:
        /*01a8*/ 	.byte	0x03, 0x50
        /*01aa*/ 	.short	0x0000


	//----- nvinfo : EIATTR_MAXREG_COUNT
	.align		4
        /*01ac*/ 	.byte	0x03, 0x1b
        /*01ae*/ 	.short	0x00ff


	//----- nvinfo : EIATTR_NUM_BARRIERS
	.align		4
        /*01b0*/ 	.byte	0x02, 0x4c
        /*01b2*/ 	.byte	0x01
	.zero		1


	//----- nvinfo : EIATTR_MERCURY_ISA_VERSION
	.align		4
        /*01b4*/ 	.byte	0x03, 0x5f
        /*01b6*/ 	.short	0x0101


	//----- nvinfo : EIATTR_COOP_GROUP_MASK_REGIDS
	.align		4
        /*01b8*/ 	.byte	0x04, 0x29
        /*01ba*/ 	.short	(.L_62 - .L_61)


	//   ....[0]....
.L_61:
        /*01bc*/ 	.word	0xffffffff


	//   ....[1]....
        /*01c0*/ 	.word	0xffffffff


	//   ....[2]....
        /*01c4*/ 	.word	0xffffffff


	//   ....[3]....
        /*01c8*/ 	.word	0xffffffff


	//   ....[4]....
        /*01cc*/ 	.word	0xffffffff


	//   ....[5]....
        /*01d0*/ 	.word	0xffffffff


	//   ....[6]....
        /*01d4*/ 	.word	0xffffffff


	//   ....[7]....
        /*01d8*/ 	.word	0xffffffff


	//----- nvinfo : EIATTR_COOP_GROUP_INSTR_OFFSETS
	.align		4
.L_62:
        /*01dc*/ 	.byte	0x04, 0x28
        /*01de*/ 	.short	(.L_64 - .L_63)


	//   ....[0]....
.L_63:
        /*01e0*/ 	.word	0x00000d10


	//   ....[1]....
        /*01e4*/ 	.word	0x00000d50


	//   ....[2]....
        /*01e8*/ 	.word	0x00000e70


	//   ....[3]....
        /*01ec*/ 	.word	0x00000eb0


	//   ....[4]....
        /*01f0*/ 	.word	0x00000fa0


	//   ....[5]....
        /*01f4*/ 	.word	0x00000fc0


	//   ....[6]....
        /*01f8*/ 	.word	0x00001190


	//   ....[7]....
        /*01fc*/ 	.word	0x00001240


	//----- nvinfo : EIATTR_EXIT_INSTR_OFFSETS
	.align		4
.L_64:
        /*0200*/ 	.byte	0x04, 0x1c
        /*0202*/ 	.short	(.L_66 - .L_65)


	//   ....[0]....
.L_65:
        /*0204*/ 	.word	0x00001eb0


	//   ....[1]....
        /*0208*/ 	.word	0x00001ee0


	//----- nvinfo : EIATTR_REQNTID
	.align		4
.L_66:
        /*020c*/ 	.byte	0x04, 0x10
        /*020e*/ 	.short	(.L_68 - .L_67)
.L_67:
        /*0210*/ 	.word	0x00000080
        /*0214*/ 	.word	0x00000001
        /*0218*/ 	.word	0x00000001


	//----- nvinfo : EIATTR_CBANK_PARAM_SIZE
	.align		4
.L_68:
        /*021c*/ 	.byte	0x03, 0x19
        /*021e*/ 	.short	0x0088


	//----- nvinfo : EIATTR_PARAM_CBANK
	.align		4
        /*0220*/ 	.byte	0x04, 0x0a
        /*0222*/ 	.short	(.L_70 - .L_69)
	.align		4
.L_69:
        /*0224*/ 	.word	index@(.nv.constant0.attn_fwd)
        /*0228*/ 	.short	0x0210
        /*022a*/ 	.short	0x0088


	//----- nvinfo : EIATTR_SW_WAR
	.align		4
.L_70:
        /*022c*/ 	.byte	0x04, 0x36
        /*022e*/ 	.short	(.L_72 - .L_71)
.L_71:
        /*0230*/ 	.word	0x00000008
.L_72:


//--------------------- .nv.callgraph             --------------------------
	.section	.nv.callgraph,"",@"SHT_CUDA_CALLGRAPH"
	.align	4
	.sectionentsize	8
	.align		4
        /*0000*/ 	.word	0x00000000
	.align		4
        /*0004*/ 	.word	0xffffffff
	.align		4
        /*0008*/ 	.word	0x00000000
	.align		4
        /*000c*/ 	.word	0xfffffffe
	.align		4
        /*0010*/ 	.word	0x00000000
	.align		4
        /*0014*/ 	.word	0xfffffffd
	.align		4
        /*0018*/ 	.word	0x00000000
	.align		4
        /*001c*/ 	.word	0xfffffffc


//--------------------- .nv.constant4             --------------------------
	.section	.nv.constant4,"a",@progbits
	.align	8
	.align		8
.nv.constant4:
        /*0000*/ 	.dword	_$_str


//--------------------- .text.attn_fwd            --------------------------
	.section	.text.attn_fwd,"ax",@progbits
	.align	128
        .global         attn_fwd
        .type           attn_fwd,@function
        .size           attn_fwd,(.L_x_3 - attn_fwd)
        .other          attn_fwd,@"STO_CUDA_ENTRY STV_DEFAULT"
attn_fwd:
.text.attn_fwd:
[----:B------:R-:W-:Y:S08]  /*0000*/  LDC R1, c[0x0][0x28] ;  /* 0x00000a00ff017b82 */ /* 0x000ff00000000800 */
[----:B------:R-:W0:Y:S01]  /*0010*/  S2UR UR13, SR_CTAID.X ;  /* 0x00000000000d79c3 */ /* 0x000e220000002500 */
[----:B------:R-:W1:Y:S01]  /*0020*/  S2R R3, SR_TID.X ;  /* 0x0000000000037919 */ /* 0x000e620000002100 */
[----:B------:R-:W-:Y:S01]  /*0030*/  ULDC.64 UR4, c[0x0][0x240] ;  /* 0x0000900000047ab9 */ /* 0x000fe20000000a00 */
[----:B------:R-:W-:-:S05]  /*0040*/  ULDC.64 UR20, c[0x0][0x208] ;  /* 0x0000820000147ab9 */ /* 0x000fca0000000a00 */
[----:B------:R-:W2:Y:S08]  /*0050*/  S2UR UR12, SR_CTAID.Y ;  /* 0x00000000000c79c3 */ /* 0x000eb00000002600 */
[----:B------:R-:W3:Y:S01]  /*0060*/  LDC R17, c[0x0][0x248] ;  /* 0x00009200ff117b82 */ /* 0x000ee20000000800 */
[----:B0-----:R-:W-:-:S07]  /*0070*/  USHF.L.U32 UR13, UR13, 0x6, URZ ;  /* 0x000000060d0d7899 */ /* 0x001fce000800063f */
[----:B------:R-:W0:Y:S01]  /*0080*/  LDC.64 R20, c[0x0][0x210] ;  /* 0x00008400ff147b82 */ /* 0x000e220000000a00 */
[----:B------:R-:W-:Y:S01]  /*0090*/  IMAD.U32 R0, RZ, RZ, UR13 ;  /* 0x0000000dff007e24 */ /* 0x000fe2000f8e00ff */
[----:B--2---:R-:W-:Y:S01]  /*00a0*/  UIMAD UR4, UR12, UR4, URZ ;  /* 0x000000040c0472a4 */ /* 0x004fe2000f8e023f */
[----:B-1----:R-:W-:-:S03]  /*00b0*/  SHF.R.U32.HI R4, RZ, 0x6, R3 ;  /* 0x00000006ff047819 */ /* 0x002fc60000011603 */
[----:B------:R-:W-:Y:S01]  /*00c0*/  LOP3.LUT R0, R0, 0x3f, R3, 0xf8, !PT ;  /* 0x0000003f00007812 */ /* 0x000fe200078ef803 */
[----:B------:R-:W-:Y:S01]  /*00d0*/  USHF.L.U32 UR6, UR4, 0x1, URZ ;  /* 0x0000000104067899 */ /* 0x000fe2000800063f */
[----:B------:R-:W-:-:S03]  /*00e0*/  SGXT.U32 R4, R4, 0x1 ;  /* 0x000000010404781a */ /* 0x000fc60000000000 */
[----:B------:R-:W-:Y:S01]  /*00f0*/  IMAD R2, R0, UR5, RZ ;  /* 0x0000000500027c24 */ /* 0x000fe2000f8e02ff */
[----:B------:R-:W-:Y:S01]  /*0100*/  UIMAD.WIDE UR4, UR4, 0x2, URZ ;  /* 0x00000002040478a5 */ /* 0x000fe2000f8e023f */
[----:B---3--:R-:W-:Y:S02]  /*0110*/  IMAD R4, R4, R17, RZ ;  /* 0x0000001104047224 */ /* 0x008fe400078e02ff */
[C---:B------:R-:W-:Y:S02]  /*0120*/  IMAD.SHL.U32 R5, R2.reuse, 0x2, RZ ;  /* 0x0000000202057824 */ /* 0x040fe400078e00ff */
[----:B------:R-:W-:Y:S02]  /*0130*/  IMAD R8, R17, 0x2, R4 ;  /* 0x0000000211087824 */ /* 0x000fe400078e0204 */
[----:B------:R-:W-:Y:S01]  /*0140*/  IMAD.HI R2, R2, 0x2, RZ ;  /* 0x0000000202027827 */ /* 0x000fe200078e02ff */
[----:B0-----:R-:W-:-:S03]  /*0150*/  IADD3 R19, P0, P1, R5, UR6, R20 ;  /* 0x0000000605137c10 */ /* 0x001fc6000f91e014 */
[C---:B------:R-:W-:Y:S01]  /*0160*/  IMAD R5, R17.reuse, 0x2, R8 ;  /* 0x0000000211057824 */ /* 0x040fe200078e0208 */
[----:B------:R-:W-:Y:S02]  /*0170*/  IADD3.X R21, R2, UR5, R21, P0, P1 ;  /* 0x0000000502157c10 */ /* 0x000fe400087e2415 */
[C---:B------:R-:W-:Y:S02]  /*0180*/  LEA R6, P0, R4.reuse, R19, 0x1 ;  /* 0x0000001304067211 */ /* 0x040fe400078008ff */
[----:B------:R-:W-:Y:S02]  /*0190*/  LEA R2, R17, R5, 0x1 ;  /* 0x0000000511027211 */ /* 0x000fe400078e08ff */
[----:B------:R-:W-:Y:S02]  /*01a0*/  LEA.HI.X.SX32 R7, R4, R21, 0x1, P0 ;  /* 0x0000001504077211 */ /* 0x000fe400000f0eff */
[-C--:B------:R-:W-:Y:S01]  /*01b0*/  LEA R14, P0, R5, R19.reuse, 0x1 ;  /* 0x00000013050e7211 */ /* 0x080fe200078008ff */
[----:B------:R-:W-:Y:S01]  /*01c0*/  IMAD R4, R17, 0x2, R2 ;  /* 0x0000000211047824 */ /* 0x000fe200078e0202 */
[----:B------:R-:W-:-:S02]  /*01d0*/  LEA R12, P1, R8, R19, 0x1 ;  /* 0x00000013080c7211 */ /* 0x000fc400078208ff */
[-C--:B------:R-:W-:Y:S01]  /*01e0*/  LEA.HI.X.SX32 R15, R5, R21.reuse, 0x1, P0 ;  /* 0x00000015050f7211 */ /* 0x080fe200000f0eff */
[C---:B------:R-:W-:Y:S01]  /*01f0*/  IMAD R5, R17.reuse, 0x2, R4 ;  /* 0x0000000211057824 */ /* 0x040fe200078e0204 */
[----:B------:R-:W-:Y:S01]  /*0200*/  LEA.HI.X.SX32 R13, R8, R21, 0x1, P1 ;  /* 0x00000015080d7211 */ /* 0x000fe200008f0eff */
[----:B------:R0:W2:Y:S01]  /*0210*/  LDG.E.U16 R7, desc[UR20][R6.64] ;  /* 0x0000001406077981 */ /* 0x0000a2000c1e1500 */
[CC--:B------:R-:W-:Y:S01]  /*0220*/  LEA R8, P0, R4.reuse, R19.reuse, 0x1 ;  /* 0x0000001304087211 */ /* 0x0c0fe200078008ff */
[----:B------:R-:W-:Y:S01]  /*0230*/  IMAD R11, R17, 0x2, R5 ;  /* 0x00000002110b7824 */ /* 0x000fe200078e0205 */
[----:B------:R-:W-:Y:S01]  /*0240*/  LEA R16, P1, R5, R19, 0x1 ;  /* 0x0000001305107211 */ /* 0x000fe200078208ff */
[----:B------:R1:W3:Y:S01]  /*0250*/  LDG.E.U16 R18, desc[UR20][R12.64] ;  /* 0x000000140c127981 */ /* 0x0002e2000c1e1500 */
[----:B------:R-:W-:-:S03]  /*0260*/  LEA.HI.X.SX32 R9, R4, R21, 0x1, P0 ;  /* 0x0000001504097211 */ /* 0x000fc600000f0eff */
[----:B------:R-:W4:Y:S01]  /*0270*/  LDG.E.U16 R14, desc[UR20][R14.64] ;  /* 0x000000140e0e7981 */ /* 0x000f22000c1e1500 */
[----:B------:R-:W-:Y:S01]  /*0280*/  LEA R10, P2, R11, R19, 0x1 ;  /* 0x000000130b0a7211 */ /* 0x000fe200078408ff */
[----:B0-----:R-:W-:Y:S01]  /*0290*/  IMAD R6, R17, 0x2, R11 ;  /* 0x0000000211067824 */ /* 0x001fe200078e020b */
[----:B------:R-:W-:Y:S01]  /*02a0*/  LEA.HI.X.SX32 R17, R5, R21, 0x1, P1 ;  /* 0x0000001505117211 */ /* 0x000fe200008f0eff */
[----:B------:R-:W5:Y:S01]  /*02b0*/  LDG.E.U16 R9, desc[UR20][R8.64] ;  /* 0x0000001408097981 */ /* 0x000f62000c1e1500 */
[-C--:B------:R-:W-:Y:S02]  /*02c0*/  LEA R4, P0, R2, R19.reuse, 0x1 ;  /* 0x0000001302047211 */ /* 0x080fe400078008ff */
[----:B-1----:R-:W-:Y:S02]  /*02d0*/  LEA R12, P1, R6, R19, 0x1 ;  /* 0x00000013060c7211 */ /* 0x002fe400078208ff */
[-C--:B------:R-:W-:Y:S01]  /*02e0*/  LEA.HI.X.SX32 R11, R11, R21.reuse, 0x1, P2 ;  /* 0x000000150b0b7211 */ /* 0x080fe200010f0eff */
[----:B------:R-:W4:Y:S01]  /*02f0*/  LDG.E.U16 R15, desc[UR20][R16.64] ;  /* 0x00000014100f7981 */ /* 0x000f22000c1e1500 */
[----:B------:R-:W-:-:S02]  /*0300*/  LEA.HI.X.SX32 R5, R2, R21, 0x1, P0 ;  /* 0x0000001502057211 */ /* 0x000fc400000f0eff */
[----:B------:R-:W-:Y:S01]  /*0310*/  LEA.HI.X.SX32 R13, R6, R21, 0x1, P1 ;  /* 0x00000015060d7211 */ /* 0x000fe200008f0eff */
[----:B------:R-:W4:Y:S04]  /*0320*/  LDG.E.U16 R10, desc[UR20][R10.64] ;  /* 0x000000140a0a7981 */ /* 0x000f28000c1e1500 */
[----:B------:R0:W4:Y:S04]  /*0330*/  LDG.E.U16 R4, desc[UR20][R4.64] ;  /* 0x0000001404047981 */ /* 0x000128000c1e1500 */
[----:B------:R-:W4:Y:S01]  /*0340*/  LDG.E.U16 R12, desc[UR20][R12.64] ;  /* 0x000000140c0c7981 */ /* 0x000f22000c1e1500 */
[----:B------:R-:W1:Y:S01]  /*0350*/  S2UR UR14, SR_CgaCtaId ;  /* 0x00000000000e79c3 */ /* 0x000e620000008800 */
[----:B------:R-:W-:Y:S01]  /*0360*/  UIADD3 UR15, UR13, 0x40, URZ ;  /* 0x000000400d0f7890 */ /* 0x000fe2000fffe03f */
[----:B------:R-:W-:-:S02]  /*0370*/  SHF.R.S32.HI R6, RZ, 0x6, R3 ;  /* 0x00000006ff067819 */ /* 0x000fc40000011403 */
[----:B------:R-:W-:Y:S01]  /*0380*/  LOP3.LUT R2, R3, 0x3f, RZ, 0xc0, !PT ;  /* 0x0000003f03027812 */ /* 0x000fe200078ec0ff */
[----:B------:R-:W-:Y:S01]  /*0390*/  UISETP.GE.AND UP0, UPT, UR15, 0x1, UPT ;  /* 0x000000010f00788c */ /* 0x000fe2000bf06270 */
[----:B------:R-:W-:Y:S01]  /*03a0*/  SGXT R6, R6, 0x1 ;  /* 0x000000010606781a */ /* 0x000fe20000000200 */
[----:B------:R-:W-:Y:S01]  /*03b0*/  UMOV UR4, 0x400 ;  /* 0x0000040000047882 */ /* 0x000fe20000000000 */
[----:B------:R-:W-:-:S03]  /*03c0*/  SHF.L.U32 R19, R2, 0x1, RZ ;  /* 0x0000000102137819 */ /* 0x000fc600000006ff */
[----:B------:R-:W-:Y:S02]  /*03d0*/  PLOP3.LUT P0, PT, PT, PT, UP0, 0x80, 0x0 ;  /* 0x000000000000781c */ /* 0x000fe40003f0f008 */
[----:B------:R-:W-:-:S04]  /*03e0*/  LOP3.LUT R2, R19, 0x90, R6, 0x78, !PT ;  /* 0x0000009013027812 */ /* 0x000fc800078e7806 */
[C---:B------:R-:W-:Y:S01]  /*03f0*/  LOP3.LUT R6, R2.reuse, 0x20, RZ, 0x3c, !PT ;  /* 0x0000002002067812 */ /* 0x040fe200078e3cff */
[----:B-1----:R-:W-:Y:S01]  /*0400*/  ULEA UR14, UR14, UR4, 0x18 ;  /* 0x000000040e0e7291 */ /* 0x002fe2000f8ec03f */
[C---:B0-----:R-:W-:Y:S02]  /*0410*/  LOP3.LUT R5, R2.reuse, 0x40, RZ, 0x3c, !PT ;  /* 0x0000004002057812 */ /* 0x041fe400078e3cff */
[----:B------:R-:W-:Y:S01]  /*0420*/  LOP3.LUT R11, R2, 0x60, RZ, 0x3c, !PT ;  /* 0x00000060020b7812 */ /* 0x000fe200078e3cff */
[----:B------:R-:W-:Y:S01]  /*0430*/  IMAD.MOV.U32 R19, RZ, RZ, -0x800000 ;  /* 0xff800000ff137424 */ /* 0x000fe200078e00ff */
[----:B------:R-:W-:Y:S01]  /*0440*/  CS2R R32, SRZ ;  /* 0x0000000000207805 */ /* 0x000fe2000001ff00 */
[----:B------:R-:W-:Y:S01]  /*0450*/  IMAD.MOV.U32 R16, RZ, RZ, 0x3f800000 ;  /* 0x3f800000ff107424 */ /* 0x000fe200078e00ff */
[----:B------:R-:W-:Y:S01]  /*0460*/  CS2R R34, SRZ ;  /* 0x0000000000227805 */ /* 0x000fe2000001ff00 */
[----:B------:R-:W-:Y:S01]  /*0470*/  IMAD.MOV.U32 R17, RZ, RZ, 0x3f800000 ;  /* 0x3f800000ff117424 */ /* 0x000fe200078e00ff */
[----:B------:R-:W-:-:S02]  /*0480*/  CS2R R36, SRZ ;  /* 0x0000000000247805 */ /* 0x000fc4000001ff00 */
[----:B------:R-:W-:Y:S01]  /*0490*/  CS2R R38, SRZ ;  /* 0x0000000000267805 */ /* 0x000fe2000001ff00 */
[----:B--2---:R-:W-:Y:S04]  /*04a0*/  STS.U16 [R2+UR14], R7 ;  /* 0x0000000702007988 */ /* 0x004fe8000800040e */
[----:B-----5:R-:W-:Y:S04]  /*04b0*/  STS.U16 [R2+UR14+0x400], R9 ;  /* 0x0004000902007988 */ /* 0x020fe8000800040e */
[----:B---3--:R0:W-:Y:S04]  /*04c0*/  STS.U16 [R6+UR14+0x100], R18 ;  /* 0x0001001206007988 */ /* 0x0081e8000800040e */
[----:B----4-:R1:W-:Y:S04]  /*04d0*/  STS.U16 [R6+UR14+0x500], R15 ;  /* 0x0005000f06007988 */ /* 0x0103e8000800040e */
[----:B------:R2:W-:Y:S04]  /*04e0*/  STS.U16 [R5+UR14+0x200], R14 ;  /* 0x0002000e05007988 */ /* 0x0005e8000800040e */
[----:B------:R2:W-:Y:S01]  /*04f0*/  STS.U16 [R5+UR14+0x600], R10 ;  /* 0x0006000a05007988 */ /* 0x0005e2000800040e */
[----:B0-----:R-:W-:-:S03]  /*0500*/  IMAD.MOV.U32 R18, RZ, RZ, -0x800000 ;  /* 0xff800000ff127424 */ /* 0x001fc600078e00ff */
[----:B------:R2:W-:Y:S01]  /*0510*/  STS.U16 [R11+UR14+0x300], R4 ;  /* 0x000300040b007988 */ /* 0x0005e2000800040e */
[----:B-1----:R-:W-:-:S03]  /*0520*/  SHF.L.U32 R15, R3, 0x1, RZ ;  /* 0x00000001030f7819 */ /* 0x002fc600000006ff */
[----:B------:R2:W-:Y:S01]  /*0530*/  STS.U16 [R11+UR14+0x700], R12 ;  /* 0x0007000c0b007988 */ /* 0x0005e2000800040e */
[----:B------:R-:W-:Y:S05]  /*0540*/  @!P0 BRA `(.L_x_0) ;  /* 0x0000000c006c8947 */ /* 0x000fea0003800000 */
[----:B--2---:R-:W-:Y:S01]  /*0550*/  LOP3.LUT R4, R3, 0xf, RZ, 0xc0, !PT ;  /* 0x0000000f03047812 */ /* 0x004fe200078ec0ff */
[----:B------:R-:W-:Y:S01]  /*0560*/  ULDC.64 UR10, c[0x0][0x250] ;  /* 0x00009400000a7ab9 */ /* 0x000fe20000000a00 */
[----:B------:R-:W-:Y:S01]  /*0570*/  ULDC UR4, c[0x0][0x258] ;  /* 0x0000960000047ab9 */ /* 0x000fe20000000800 */
[----:B------:R-:W-:Y:S01]  /*0580*/  UIMAD UR10, UR12, UR10, URZ ;  /* 0x0000000a0c0a72a4 */ /* 0x000fe2000f8e023f */
[----:B------:R-:W0:Y:S01]  /*0590*/  LDC R12, c[0x0][0x268] ;  /* 0x00009a00ff0c7b82 */ /* 0x000e220000000800 */
[C---:B------:R-:W-:Y:S01]  /*05a0*/  IMAD R5, R4.reuse, UR4, RZ ;  /* 0x0000000404057c24 */ /* 0x040fe2000f8e02ff */
[----:B------:R-:W-:Y:S01]  /*05b0*/  ULDC.64 UR8, c[0x0][0x260] ;  /* 0x0000980000087ab9 */ /* 0x000fe20000000a00 */
[----:B------:R-:W-:Y:S01]  /*05c0*/  USHF.L.U32 UR4, UR10, 0x1, URZ ;  /* 0x000000010a047899 */ /* 0x000fe2000800063f */
[----:B------:R-:W-:Y:S01]  /*05d0*/  IMAD R6, R4, UR9, RZ ;  /* 0x0000000904067c24 */ /* 0x000fe2000f8e02ff */
[----:B------:R-:W-:Y:S01]  /*05e0*/  UIMAD UR8, UR12, UR8, URZ ;  /* 0x000000080c0872a4 */ /* 0x000fe2000f8e023f */
[----:B------:R-:W-:Y:S01]  /*05f0*/  IMAD.SHL.U32 R4, R5, 0x2, RZ ;  /* 0x0000000205047824 */ /* 0x000fe200078e00ff */
[----:B------:R-:W-:Y:S01]  /*0600*/  ULDC.64 UR16, c[0x0][0x218] ;  /* 0x0000860000107ab9 */ /* 0x000fe20000000a00 */
[--C-:B------:R-:W-:Y:S01]  /*0610*/  SHF.R.U32.HI R9, RZ, 0x4, R3.reuse ;  /* 0x00000004ff097819 */ /* 0x100fe20000011603 */
[----:B------:R-:W-:Y:S01]  /*0620*/  USHF.L.U32 UR5, UR8, 0x1, URZ ;  /* 0x0000000108057899 */ /* 0x000fe2000800063f */
[----:B------:R-:W-:Y:S01]  /*0630*/  IMAD.U32 R7, RZ, RZ, UR4 ;  /* 0x00000004ff077e24 */ /* 0x000fe2000f8e00ff */
[--C-:B------:R-:W-:Y:S01]  /*0640*/  SHF.R.U32.HI R11, RZ, 0x2, R3.reuse ;  /* 0x00000002ff0b7819 */ /* 0x100fe20000011603 */
[----:B------:R-:W-:Y:S01]  /*0650*/  ULDC.64 UR18, c[0x0][0x220] ;  /* 0x0000880000127ab9 */ /* 0x000fe20000000a00 */
[----:B------:R-:W-:Y:S01]  /*0660*/  SHF.R.U32.HI R8, RZ, 0x1, R3 ;  /* 0x00000001ff087819 */ /* 0x000fe20000011603 */
[----:B------:R-:W-:Y:S01]  /*0670*/  UIMAD.WIDE UR6, UR8, 0x2, URZ ;  /* 0x00000002080678a5 */ /* 0x000fe2000f8e023f */
[----:B------:R-:W-:Y:S01]  /*0680*/  IADD3 R10, P0, P1, R4, UR16, R7 ;  /* 0x00000010040a7c10 */ /* 0x000fe2000f91e007 */
[----:B------:R-:W-:Y:S01]  /*0690*/  IMAD.U32 R7, RZ, RZ, UR5 ;  /* 0x00000005ff077e24 */ /* 0x000fe2000f8e00ff */
[----:B------:R-:W-:Y:S01]  /*06a0*/  UIMAD.WIDE UR4, UR10, 0x2, URZ ;  /* 0x000000020a0478a5 */ /* 0x000fe2000f8e023f */
[----:B------:R-:W-:Y:S01]  /*06b0*/  IMAD.SHL.U32 R4, R6, 0x2, RZ ;  /* 0x0000000206047824 */ /* 0x000fe200078e00ff */
[----:B------:R-:W-:Y:S01]  /*06c0*/  SGXT.U32 R3, R9, 0x3 ;  /* 0x000000030903781a */ /* 0x000fe20000000000 */
[----:B------:R-:W-:Y:S01]  /*06d0*/  IMAD.HI R5, R5, 0x2, RZ ;  /* 0x0000000205057827 */ /* 0x000fe200078e02ff */
[----:B------:R-:W-:Y:S01]  /*06e0*/  MOV R13, UR11 ;  /* 0x0000000b000d7c02 */ /* 0x000fe20008000f00 */
[----:B------:R-:W-:Y:S01]  /*06f0*/  USHF.R.U32.HI UR16, URZ, 0x4, UR14 ;  /* 0x000000043f107899 */ /* 0x000fe2000801160e */
[----:B------:R-:W-:Y:S01]  /*0700*/  IADD3 R16, P2, P3, R4, UR18, R7 ;  /* 0x0000001204107c10 */ /* 0x000fe2000fb5e007 */
[----:B------:R-:W-:Y:S01]  /*0710*/  IMAD R4, R3, UR11, RZ ;  /* 0x0000000b03047c24 */ /* 0x000fe2000f8e02ff */
[----:B------:R-:W-:Y:S01]  /*0720*/  SGXT.U32 R9, R11, 0x3 ;  /* 0x000000030b09781a */ /* 0x000fe20000000000 */
[----:B------:R-:W-:Y:S01]  /*0730*/  IMAD.U32 R18, RZ, RZ, UR5 ;  /* 0x00000005ff127e24 */ /* 0x000fe2000f8e00ff */
[----:B------:R-:W-:Y:S01]  /*0740*/  UIADD3 UR5, UR14, 0x800, URZ ;  /* 0x000008000e057890 */ /* 0x000fe2000fffe03f */
[----:B0-----:R-:W-:Y:S01]  /*0750*/  IMAD R7, R3, R12, RZ ;  /* 0x0000000c03077224 */ /* 0x001fe200078e02ff */
[----:B------:R-:W-:Y:S01]  /*0760*/  LOP3.LUT R14, R9, 0x30, R8, 0xf8, !PT ;  /* 0x00000030090e7812 */ /* 0x000fe200078ef808 */
[----:B------:R-:W-:Y:S01]  /*0770*/  IMAD.HI R6, R6, 0x2, RZ ;  /* 0x0000000206067827 */ /* 0x000fe200078e02ff */
[----:B------:R-:W-:Y:S01]  /*0780*/  IADD3.X R9, R5, UR17, R18, P0, P1 ;  /* 0x0000001105097c10 */ /* 0x000fe200087e2412 */
[----:B------:R-:W-:Y:S01]  /*0790*/  USHF.R.U32.HI UR5, URZ, 0x4, UR5 ;  /* 0x000000043f057899 */ /* 0x000fe20008011605 */
[----:B------:R-:W-:Y:S01]  /*07a0*/  LOP3.LUT R14, R14, UR13, RZ, 0xfc, !PT ;  /* 0x0000000d0e0e7c12 */ /* 0x000fe2000f8efcff */
[----:B------:R-:W-:Y:S01]  /*07b0*/  IMAD.U32 R11, RZ, RZ, UR7 ;  /* 0x00000007ff0b7e24 */ /* 0x000fe2000f8e00ff */
[----:B------:R-:W-:Y:S01]  /*07c0*/  LOP3.LUT R15, R15, 0x6, RZ, 0xc0, !PT ;  /* 0x000000060f0f7812 */ /* 0x000fe200078ec0ff */
[----:B------:R-:W-:Y:S01]  /*07d0*/  IMAD R3, R13, 0x8, R4 ;  /* 0x000000080d037824 */ /* 0x000fe200078e0204 */
[----:B------:R-:W-:Y:S01]  /*07e0*/  CS2R R32, SRZ ;  /* 0x0000000000207805 */ /* 0x000fe2000001ff00 */
[----:B------:R-:W-:Y:S01]  /*07f0*/  IMAD R5, R12, 0x8, R7 ;  /* 0x000000080c057824 */ /* 0x000fe200078e0207 */
[----:B------:R-:W-:Y:S01]  /*0800*/  LEA R12, P0, R4, R10, 0x1 ;  /* 0x0000000a040c7211 */ /* 0x000fe200078008ff */
[----:B------:R-:W-:Y:S01]  /*0810*/  IMAD.MOV.U32 R17, RZ, RZ, 0x3f800000 ;  /* 0x3f800000ff117424 */ /* 0x000fe200078e00ff */
[----:B------:R-:W-:-:S02]  /*0820*/  IADD3.X R18, R6, UR19, R11, P2, P3 ;  /* 0x0000001306127c10 */ /* 0x000fc400097e640b */
[----:B------:R-:W-:Y:S02]  /*0830*/  CS2R R34, SRZ ;  /* 0x0000000000227805 */ /* 0x000fe4000001ff00 */
[----:B------:R-:W-:Y:S02]  /*0840*/  LEA R10, P1, R3, R10, 0x1 ;  /* 0x0000000a030a7211 */ /* 0x000fe400078208ff */
[----:B------:R-:W-:Y:S02]  /*0850*/  CS2R R36, SRZ ;  /* 0x0000000000247805 */ /* 0x000fe4000001ff00 */
[-C--:B------:R-:W-:Y:S02]  /*0860*/  LEA R8, P2, R7, R16.reuse, 0x1 ;  /* 0x0000001007087211 */ /* 0x080fe400078408ff */
[----:B------:R-:W-:Y:S02]  /*0870*/  CS2R R38, SRZ ;  /* 0x0000000000267805 */ /* 0x000fe4000001ff00 */
[----:B------:R-:W-:Y:S01]  /*0880*/  LEA R6, P3, R5, R16, 0x1 ;  /* 0x0000001005067211 */ /* 0x000fe200078608ff */
[----:B------:R-:W-:Y:S01]  /*0890*/  USGXT.U32 UR18, UR5, 0xe ;  /* 0x0000000e0512789a */ /* 0x000fe20008000000 */
[-C--:B------:R-:W-:Y:S01]  /*08a0*/  LEA.HI.X.SX32 R13, R4, R9.reuse, 0x1, P0 ;  /* 0x00000009040d7211 */ /* 0x080fe200000f0eff */
[----:B------:R-:W-:Y:S01]  /*08b0*/  IMAD.MOV.U32 R4, RZ, RZ, -0x800000 ;  /* 0xff800000ff047424 */ /* 0x000fe200078e00ff */
[----:B------:R-:W-:Y:S01]  /*08c0*/  LEA.HI.X.SX32 R11, R3, R9, 0x1, P1 ;  /* 0x00000009030b7211 */ /* 0x000fe200008f0eff */
[----:B------:R-:W-:Y:S01]  /*08d0*/  IMAD.MOV.U32 R3, RZ, RZ, -0x800000 ;  /* 0xff800000ff037424 */ /* 0x000fe200078e00ff */
[-C--:B------:R-:W-:Y:S01]  /*08e0*/  LEA.HI.X.SX32 R9, R7, R18.reuse, 0x1, P2 ;  /* 0x0000001207097211 */ /* 0x080fe200010f0eff */
[----:B------:R-:W-:Y:S01]  /*08f0*/  UMOV UR6, URZ ;  /* 0x0000003f00067c82 */ /* 0x000fe20008000000 */
[----:B------:R-:W-:Y:S01]  /*0900*/  LEA.HI.X.SX32 R7, R5, R18, 0x1, P3 ;  /* 0x0000001205077211 */ /* 0x000fe200018f0eff */
[----:B------:R-:W-:Y:S01]  /*0910*/  UMOV UR7, URZ ;  /* 0x0000003f00077c82 */ /* 0x000fe20008000000 */
[----:B------:R-:W-:Y:S01]  /*0920*/  MOV R16, 0x3f800000 ;  /* 0x3f80000000107802 */ /* 0x000fe20000000f00 */
[----:B------:R-:W-:Y:S01]  /*0930*/  UMOV UR4, URZ ;  /* 0x0000003f00047c82 */ /* 0x000fe20008000000 */
[----:B------:R-:W-:Y:S01]  /*0940*/  LOP3.LUT R5, R14, 0x8, RZ, 0xfc, !PT ;  /* 0x000000080e057812 */ /* 0x000fe200078efcff */
[----:B------:R-:W-:Y:S01]  /*0950*/  USGXT.U32 UR16, UR16, 0xe ;  /* 0x0000000e1010789a */ /* 0x000fe20008000000 */
[----:B------:R-:W-:Y:S01]  /*0960*/  UMOV UR5, URZ ;  /* 0x0000003f00057c82 */ /* 0x000fe20008000000 */
[----:B------:R-:W-:Y:S01]  /*0970*/  ULDC UR8, c[0x0][0x238] ;  /* 0x00008e0000087ab9 */ /* 0x000fe20000000800 */
[----:B------:R-:W-:-:S09]  /*0980*/  UMOV UR19, 0xc0000010 ;  /* 0xc000001000137882 */ /* 0x000fd20000000000 */
.L_x_1:
[----:B------:R-:W-:Y:S01]  /*0990*/  MOV R23, UR4 ;  /* 0x0000000400177c02 */ /* 0x000fe20008000f00 */
[----:B------:R-:W-:-:S04]  /*09a0*/  IMAD.U32 R25, RZ, RZ, UR4 ;  /* 0x00000004ff197e24 */ /* 0x000fc8000f8e00ff */
[----:B------:R-:W-:-:S04]  /*09b0*/  IMAD.WIDE R22, R23, 0x2, R10 ;  /* 0x0000000217167825 */ /* 0x000fc800078e020a */
[----:B------:R-:W-:Y:S02]  /*09c0*/  IMAD.WIDE R24, R25, 0x2, R12 ;  /* 0x0000000219187825 */ /* 0x000fe400078e020c */
[----:B------:R-:W2:Y:S04]  /*09d0*/  LDG.E.U16 R23, desc[UR20][R22.64] ;  /* 0x0000001416177981 */ /* 0x000ea8000c1e1500 */
[----:B------:R-:W3:Y:S01]  /*09e0*/  LDG.E.U16 R41, desc[UR20][R24.64] ;  /* 0x0000001418297981 */ /* 0x000ee2000c1e1500 */
[----:B------:R-:W-:Y:S01]  /*09f0*/  BAR.SYNC.DEFER_BLOCKING 0x0 ;  /* 0x0000000000007b1d */ /* 0x000fe20000010000 */
[----:B------:R-:W-:-:S04]  /*0a00*/  IMAD.U32 R19, RZ, RZ, UR5 ;  /* 0x00000005ff137e24 */ /* 0x000fc8000f8e00ff */
[----:B------:R-:W-:-:S04]  /*0a10*/  IMAD.WIDE R18, R19, 0x2, R6 ;  /* 0x0000000213127825 */ /* 0x000fc800078e0206 */
[----:B------:R-:W-:-:S04]  /*0a20*/  IMAD.U32 R21, RZ, RZ, UR5 ;  /* 0x00000005ff157e24 */ /* 0x000fc8000f8e00ff */
[----:B------:R-:W-:Y:S01]  /*0a30*/  IMAD.WIDE R20, R21, 0x2, R8 ;  /* 0x0000000215147825 */ /* 0x000fe200078e0208 */
[----:B------:R-:W-:Y:S01]  /*0a40*/  UMOV UR17, 0x40000040 ;  /* 0x4000004000117882 */ /* 0x000fe20000000000 */
[----:B--2---:R0:W-:Y:S04]  /*0a50*/  STS.U16 [R2+UR14+0x900], R23 ;  /* 0x0009001702007988 */ /* 0x0041e8000800040e */
[----:B---3--:R-:W-:Y:S01]  /*0a60*/  STS.U16 [R2+UR14+0x800], R41 ;  /* 0x0008002902007988 */ /* 0x008fe2000800040e */
[----:B------:R1:W-:Y:S06]  /*0a70*/  MEMBAR.ALL.CTA ;  /* 0x0000000000007992 */ /* 0x0003ec0000008000 */
[----:B-1----:R-:W1:Y:S02]  /*0a80*/  FENCE.VIEW.ASYNC.S ;  /* 0x00000000000073c6 */ /* 0x002e640000000000 */
[----:B-1----:R-:W-:Y:S06]  /*0a90*/  BAR.SYNC.DEFER_BLOCKING 0x0 ;  /* 0x0000000000007b1d */ /* 0x002fec0000010000 */
[----:B------:R-:W2:Y:S04]  /*0aa0*/  LDG.E.U16 R19, desc[UR20][R18.64] ;  /* 0x0000001412137981 */ /* 0x000ea8000c1e1500 */
[----:B------:R1:W3:Y:S01]  /*0ab0*/  LDG.E.U16 R21, desc[UR20][R20.64] ;  /* 0x0000001414157981 */ /* 0x0002e2000c1e1500 */
[----:B------:R-:W-:-:S06]  /*0ac0*/  WARPGROUP.ARRIVE ;  /* 0x00000000000079c5 */ /* 0x000fcc0000000000 */
[----:B------:R-:W-:Y:S01]  /*0ad0*/  HGMMA.64x16x16.F32.BF16 R24, gdesc[UR16].tnspA, RZ, !UPT, gsb0 ;  /* 0x20200000101879f0 */ /* 0x000fe2000c0018ff */
[----:B------:R-:W-:-:S04]  /*0ae0*/  IADD3 R22, P1, R15, UR6, RZ ;  /* 0x000000060f167c10 */ /* 0x000fc8000ff3e0ff */
[----:B0-----:R-:W-:Y:S01]  /*0af0*/  IADD3 R23, P2, R22, 0x8, RZ ;  /* 0x0000000816177810 */ /* 0x001fe20007f5e0ff */
[----:B-1----:R-:W-:-:S03]  /*0b00*/  IMAD.X R20, RZ, RZ, UR7, P1 ;  /* 0x00000007ff147e24 */ /* 0x002fc600088e06ff */
[----:B------:R-:W-:Y:S01]  /*0b10*/  ISETP.GT.U32.AND P0, PT, R23, R14, PT ;  /* 0x0000000e1700720c */ /* 0x000fe20003f04070 */
[----:B------:R-:W-:-:S05]  /*0b20*/  IMAD.X R18, RZ, RZ, R20, P2 ;  /* 0x000000ffff127224 */ /* 0x000fca00010e0614 */
[----:B------:R-:W-:Y:S02]  /*0b30*/  ISETP.GT.U32.AND.EX P0, PT, R18, RZ, PT, P0 ;  /* 0x000000ff1200720c */ /* 0x000fe40003f04100 */
[C---:B------:R-:W-:Y:S02]  /*0b40*/  IADD3 R18, P5, R22.reuse, 0x9, RZ ;  /* 0x0000000916127810 */ /* 0x040fe40007fbe0ff */
[CC--:B------:R-:W-:Y:S02]  /*0b50*/  ISETP.GT.U32.AND P1, PT, R22.reuse, R14.reuse, PT ;  /* 0x0000000e1600720c */ /* 0x0c0fe40003f24070 */
[C---:B------:R-:W-:Y:S02]  /*0b60*/  ISETP.GE.U32.AND P2, PT, R22.reuse, R14, PT ;  /* 0x0000000e1600720c */ /* 0x040fe40003f46070 */
[CC--:B------:R-:W-:Y:S02]  /*0b70*/  ISETP.GT.U32.AND P3, PT, R22.reuse, R5.reuse, PT ;  /* 0x000000051600720c */ /* 0x0c0fe40003f64070 */
[----:B------:R-:W-:Y:S01]  /*0b80*/  ISETP.GE.U32.AND P4, PT, R22, R5, PT ;  /* 0x000000051600720c */ /* 0x000fe20003f86070 */
[----:B------:R-:W-:-:S02]  /*0b90*/  WARPGROUP.DEPBAR.LE gsb0, 0x0 ;  /* 0x00008000000079c5 */ /* 0x000fc40000010000 */
[----:B------:R-:W-:Y:S01]  /*0ba0*/  BAR.SYNC.DEFER_BLOCKING 0x0 ;  /* 0x0000000000007b1d */ /* 0x000fe20000010000 */
[----:B------:R-:W-:Y:S02]  /*0bb0*/  ISETP.GT.U32.AND P6, PT, R18, R5, PT ;  /* 0x000000051200720c */ /* 0x000fe40003fc4070 */
[C---:B------:R-:W-:Y:S02]  /*0bc0*/  ISETP.GT.U32.AND.EX P1, PT, R20.reuse, RZ, PT, P1 ;  /* 0x000000ff1400720c */ /* 0x040fe40003f24110 */
[C---:B------:R-:W-:Y:S02]  /*0bd0*/  ISETP.GE.U32.AND.EX P2, PT, R20.reuse, RZ, PT, P2 ;  /* 0x000000ff1400720c */ /* 0x040fe40003f46120 */
[C---:B------:R-:W-:Y:S02]  /*0be0*/  ISETP.GT.U32.AND.EX P3, PT, R20.reuse, RZ, PT, P3 ;  /* 0x000000ff1400720c */ /* 0x040fe40003f64130 */
[----:B------:R-:W-:Y:S01]  /*0bf0*/  ISETP.GE.U32.AND.EX P4, PT, R20, RZ, PT, P4 ;  /* 0x000000ff1400720c */ /* 0x000fe20003f86140 */
[----:B------:R-:W-:Y:S01]  /*0c00*/  FMUL R23, R31, UR8 ;  /* 0x000000081f177c20 */ /* 0x000fe20008400000 */
[----:B--2---:R0:W-:Y:S02]  /*0c10*/  STS.U16 [R2+UR14+0x900], R19 ;  /* 0x0009001302007988 */ /* 0x0041e4000800040e */
[----:B0-----:R-:W-:-:S02]  /*0c20*/  IADD3.X R19, RZ, R20, RZ, P5, !PT ;  /* 0x00000014ff137210 */ /* 0x001fc40002ffe4ff */
[----:B------:R-:W-:Y:S01]  /*0c30*/  ISETP.GT.U32.AND P5, PT, R18, R14, PT ;  /* 0x0000000e1200720c */ /* 0x000fe20003fa4070 */
[----:B------:R-:W-:Y:S01]  /*0c40*/  FMUL R20, R27, UR8 ;  /* 0x000000081b147c20 */ /* 0x000fe20008400000 */
[C---:B------:R-:W-:Y:S02]  /*0c50*/  ISETP.GT.U32.AND.EX P6, PT, R19.reuse, RZ, PT, P6 ;  /* 0x000000ff1300720c */ /* 0x040fe40003fc4160 */
[----:B------:R-:W-:Y:S01]  /*0c60*/  ISETP.GT.U32.AND.EX P5, PT, R19, RZ, PT, P5 ;  /* 0x000000ff1300720c */ /* 0x000fe20003fa4150 */
[----:B------:R-:W-:Y:S01]  /*0c70*/  FMUL R19, R26, UR8 ;  /* 0x000000081a137c20 */ /* 0x000fe20008400000 */
[----:B------:R-:W-:Y:S01]  /*0c80*/  FMUL R27, R30, UR8 ;  /* 0x000000081e1b7c20 */ /* 0x000fe20008400000 */
[----:B------:R-:W-:-:S03]  /*0c90*/  FSEL R20, R20, -INF , !P4 ;  /* 0xff80000014147808 */ /* 0x000fc60006000000 */
[----:B------:R-:W-:Y:S02]  /*0ca0*/  FSEL R19, R19, -INF , !P3 ;  /* 0xff80000013137808 */ /* 0x000fe40005800000 */
[----:B------:R-:W-:Y:S02]  /*0cb0*/  FSEL R27, R27, -INF , !P1 ;  /* 0xff8000001b1b7808 */ /* 0x000fe40004800000 */
[----:B------:R-:W-:Y:S02]  /*0cc0*/  FMNMX R18, R19, R20, !PT ;  /* 0x0000001413127209 */ /* 0x000fe40007800000 */
[----:B------:R-:W-:Y:S02]  /*0cd0*/  FSEL R23, R23, -INF , !P6 ;  /* 0xff80000017177808 */ /* 0x000fe40007000000 */
[----:B------:R-:W-:-:S04]  /*0ce0*/  FMNMX R18, R27, R18, !PT ;  /* 0x000000121b127209 */ /* 0x000fc80007800000 */
[----:B------:R-:W-:Y:S01]  /*0cf0*/  FMNMX R22, R23, R18, !PT ;  /* 0x0000001217167209 */ /* 0x000fe20007800000 */
[----:B---3--:R-:W-:Y:S04]  /*0d00*/  STS.U16 [R2+UR14+0x800], R21 ;  /* 0x0008001502007988 */ /* 0x008fe8000800040e */
[----:B------:R-:W0:Y:S01]  /*0d10*/  SHFL.BFLY PT, R21, R22, 0x2, 0x1f ;  /* 0x0c401f0016157f89 */ /* 0x000e2200000e0000 */
[----:B------:R1:W-:Y:S06]  /*0d20*/  MEMBAR.ALL.CTA ;  /* 0x0000000000007992 */ /* 0x0003ec0000008000 */
[----:B-1----:R-:W1:Y:S01]  /*0d30*/  FENCE.VIEW.ASYNC.S ;  /* 0x00000000000073c6 */ /* 0x002e620000000000 */
[----:B0-----:R-:W-:-:S05]  /*0d40*/  FMNMX R26, R22, R21, !PT ;  /* 0x00000015161a7209 */ /* 0x001fca0007800000 */
[----:B-1----:R-:W0:Y:S02]  /*0d50*/  SHFL.BFLY PT, R21, R26, 0x1, 0x1f ;  /* 0x0c201f001a157f89 */ /* 0x002e2400000e0000 */
[----:B0-----:R-:W-:-:S04]  /*0d60*/  FMNMX R21, R26, R21, !PT ;  /* 0x000000151a157209 */ /* 0x001fc80007800000 */
[----:B------:R-:W-:-:S05]  /*0d70*/  FMNMX R18, R21, R4, !PT ;  /* 0x0000000415127209 */ /* 0x000fca0007800000 */
[--C-:B------:R-:W-:Y:S01]  /*0d80*/  FADD R19, R19, -R18.reuse ;  /* 0x8000001213137221 */ /* 0x100fe20000000000 */
[--C-:B------:R-:W-:Y:S01]  /*0d90*/  FADD R20, R20, -R18.reuse ;  /* 0x8000001214147221 */ /* 0x100fe20000000000 */
[--C-:B------:R-:W-:Y:S02]  /*0da0*/  FADD R27, R27, -R18.reuse ;  /* 0x800000121b1b7221 */ /* 0x100fe40000000000 */
[----:B------:R-:W-:Y:S01]  /*0db0*/  FMUL R19, R19, 1.4426950216293334961 ;  /* 0x3fb8aa3b13137820 */ /* 0x000fe20000400000 */
[----:B------:R-:W-:Y:S01]  /*0dc0*/  FMUL R30, R20, 1.4426950216293334961 ;  /* 0x3fb8aa3b141e7820 */ /* 0x000fe20000400000 */
[----:B------:R-:W-:Y:S01]  /*0dd0*/  FMUL R27, R27, 1.4426950216293334961 ;  /* 0x3fb8aa3b1b1b7820 */ /* 0x000fe20000400000 */
[----:B------:R-:W-:Y:S01]  /*0de0*/  FADD R23, R23, -R18 ;  /* 0x8000001217177221 */ /* 0x000fe20000000000 */
[----:B------:R-:W-:Y:S03]  /*0df0*/  MUFU.EX2 R21, R19 ;  /* 0x0000001300157308 */ /* 0x000fe60000000800 */
[----:B------:R-:W-:-:S05]  /*0e00*/  FMUL R20, R23, 1.4426950216293334961 ;  /* 0x3fb8aa3b17147820 */ /* 0x000fca0000400000 */
[----:B------:R-:W0:Y:S08]  /*0e10*/  MUFU.EX2 R22, R30 ;  /* 0x0000001e00167308 */ /* 0x000e300000000800 */
[----:B------:R-:W1:Y:S08]  /*0e20*/  MUFU.EX2 R27, R27 ;  /* 0x0000001b001b7308 */ /* 0x000e700000000800 */
[----:B------:R-:W2:Y:S01]  /*0e30*/  MUFU.EX2 R20, R20 ;  /* 0x0000001400147308 */ /* 0x000ea20000000800 */
[----:B0-----:R-:W-:-:S04]  /*0e40*/  FADD R26, R21, R22 ;  /* 0x00000016151a7221 */ /* 0x001fc80000000000 */
[----:B-1----:R-:W-:-:S04]  /*0e50*/  FADD R23, R27, R26 ;  /* 0x0000001a1b177221 */ /* 0x002fc80000000000 */
[----:B--2---:R-:W-:-:S05]  /*0e60*/  FADD R23, R20, R23 ;  /* 0x0000001714177221 */ /* 0x004fca0000000000 */
[----:B------:R-:W0:Y:S01]  /*0e70*/  SHFL.BFLY PT, R26, R23, 0x2, 0x1f ;  /* 0x0c401f00171a7f89 */ /* 0x000e2200000e0000 */
[----:B------:R-:W-:-:S04]  /*0e80*/  FADD R4, -R18, R4 ;  /* 0x0000000412047221 */ /* 0x000fc80000000100 */
[----:B------:R-:W-:Y:S01]  /*0e90*/  FMUL R30, R4, 1.4426950216293334961 ;  /* 0x3fb8aa3b041e7820 */ /* 0x000fe20000400000 */
[----:B0-----:R-:W-:-:S05]  /*0ea0*/  FADD R26, R23, R26 ;  /* 0x0000001a171a7221 */ /* 0x001fca0000000000 */
[----:B------:R-:W0:Y:S01]  /*0eb0*/  SHFL.BFLY PT, R19, R26, 0x1, 0x1f ;  /* 0x0c201f001a137f89 */ /* 0x000e2200000e0000 */
[----:B------:R-:W1:Y:S01]  /*0ec0*/  MUFU.EX2 R30, R30 ;  /* 0x0000001e001e7308 */ /* 0x000e620000000800 */
[----:B------:R-:W-:Y:S01]  /*0ed0*/  FMUL R4, R24, UR8 ;  /* 0x0000000818047c20 */ /* 0x000fe20008400000 */
[----:B------:R-:W-:-:S04]  /*0ee0*/  FMUL R23, R25, UR8 ;  /* 0x0000000819177c20 */ /* 0x000fc80008400000 */
[----:B------:R-:W-:Y:S02]  /*0ef0*/  FSEL R4, R4, -INF , !P1 ;  /* 0xff80000004047808 */ /* 0x000fe40004800000 */
[----:B------:R-:W-:Y:S01]  /*0f00*/  FSEL R23, R23, -INF , !P2 ;  /* 0xff80000017177808 */ /* 0x000fe20005000000 */
[----:B0-----:R-:W-:Y:S01]  /*0f10*/  FADD R19, R26, R19 ;  /* 0x000000131a137221 */ /* 0x001fe20000000000 */
[----:B------:R-:W-:Y:S01]  /*0f20*/  FMUL R26, R28, UR8 ;  /* 0x000000081c1a7c20 */ /* 0x000fe20008400000 */
[----:B------:R-:W-:Y:S02]  /*0f30*/  FMUL R28, R29, UR8 ;  /* 0x000000081d1c7c20 */ /* 0x000fe40008400000 */
[----:B-1----:R-:W-:Y:S01]  /*0f40*/  FFMA R17, R30, R17, R19 ;  /* 0x000000111e117223 */ /* 0x002fe20000000013 */
[----:B------:R-:W-:Y:S02]  /*0f50*/  FMNMX R19, R4, R23, !PT ;  /* 0x0000001704137209 */ /* 0x000fe40007800000 */
[----:B------:R-:W-:-:S02]  /*0f60*/  FSEL R26, R26, -INF , !P0 ;  /* 0xff8000001a1a7808 */ /* 0x000fc40004000000 */
[----:B------:R-:W-:Y:S02]  /*0f70*/  FSEL R28, R28, -INF , !P5 ;  /* 0xff8000001c1c7808 */ /* 0x000fe40006800000 */
[----:B------:R-:W-:-:S04]  /*0f80*/  FMNMX R19, R26, R19, !PT ;  /* 0x000000131a137209 */ /* 0x000fc80007800000 */
[----:B------:R-:W-:-:S05]  /*0f90*/  FMNMX R25, R28, R19, !PT ;  /* 0x000000131c197209 */ /* 0x000fca0007800000 */
[----:B------:R-:W0:Y:S02]  /*0fa0*/  SHFL.BFLY PT, R24, R25, 0x2, 0x1f ;  /* 0x0c401f0019187f89 */ /* 0x000e2400000e0000 */
[----:B0-----:R-:W-:-:S05]  /*0fb0*/  FMNMX R29, R25, R24, !PT ;  /* 0x00000018191d7209 */ /* 0x001fca0007800000 */
[----:B------:R-:W0:Y:S01]  /*0fc0*/  SHFL.BFLY PT, R24, R29, 0x1, 0x1f ;  /* 0x0c201f001d187f89 */ /* 0x000e2200000e0000 */
[-C--:B------:R-:W-:Y:S01]  /*0fd0*/  FMUL R34, R34, R30.reuse ;  /* 0x0000001e22227220 */ /* 0x080fe20000400000 */
[-C--:B------:R-:W-:Y:S01]  /*0fe0*/  FMUL R35, R35, R30.reuse ;  /* 0x0000001e23237220 */ /* 0x080fe20000400000 */
[-C--:B------:R-:W-:Y:S01]  /*0ff0*/  FMUL R38, R38, R30.reuse ;  /* 0x0000001e26267220 */ /* 0x080fe20000400000 */
[----:B------:R-:W-:Y:S01]  /*1000*/  FMUL R39, R39, R30 ;  /* 0x0000001e27277220 */ /* 0x000fe20000400000 */
[----:B0-----:R-:W-:-:S04]  /*1010*/  FMNMX R24, R29, R24, !PT ;  /* 0x000000181d187209 */ /* 0x001fc80007800000 */
[----:B------:R-:W-:-:S05]  /*1020*/  FMNMX R19, R24, R3, !PT ;  /* 0x0000000318137209 */ /* 0x000fca0007800000 */
[--C-:B------:R-:W-:Y:S01]  /*1030*/  FADD R23, R23, -R19.reuse ;  /* 0x8000001317177221 */ /* 0x100fe20000000000 */
[--C-:B------:R-:W-:Y:S01]  /*1040*/  FADD R4, R4, -R19.reuse ;  /* 0x8000001304047221 */ /* 0x100fe20000000000 */
[--C-:B------:R-:W-:Y:S02]  /*1050*/  FADD R26, R26, -R19.reuse ;  /* 0x800000131a1a7221 */ /* 0x100fe40000000000 */
[----:B------:R-:W-:Y:S01]  /*1060*/  FMUL R23, R23, 1.4426950216293334961 ;  /* 0x3fb8aa3b17177820 */ /* 0x000fe20000400000 */
[----:B------:R-:W-:Y:S01]  /*1070*/  FMUL R4, R4, 1.4426950216293334961 ;  /* 0x3fb8aa3b04047820 */ /* 0x000fe20000400000 */
[----:B------:R-:W-:Y:S01]  /*1080*/  FADD R28, R28, -R19 ;  /* 0x800000131c1c7221 */ /* 0x000fe20000000000 */
[----:B------:R-:W-:Y:S02]  /*1090*/  FMUL R30, R26, 1.4426950216293334961 ;  /* 0x3fb8aa3b1a1e7820 */ /* 0x000fe40000400000 */
[----:B------:R-:W-:Y:S01]  /*10a0*/  MUFU.EX2 R24, R4 ;  /* 0x0000000400187308 */ /* 0x000fe20000000800 */
[----:B------:R-:W-:Y:S01]  /*10b0*/  FMUL R26, R28, 1.4426950216293334961 ;  /* 0x3fb8aa3b1c1a7820 */ /* 0x000fe20000400000 */
[----:B------:R-:W-:-:S06]  /*10c0*/  FADD R3, -R19, R3 ;  /* 0x0000000313037221 */ /* 0x000fcc0000000100 */
[----:B------:R-:W0:Y:S01]  /*10d0*/  MUFU.EX2 R23, R23 ;  /* 0x0000001700177308 */ /* 0x000e220000000800 */
[----:B------:R-:W-:Y:S01]  /*10e0*/  F2FP.BF16.F32.PACK_AB R25, R22, R21 ;  /* 0x000000151619723e */ /* 0x000fe200000010ff */
[----:B------:R-:W-:-:S06]  /*10f0*/  FMUL R21, R3, 1.4426950216293334961 ;  /* 0x3fb8aa3b03157820 */ /* 0x000fcc0000400000 */
[----:B------:R-:W1:Y:S08]  /*1100*/  MUFU.EX2 R29, R30 ;  /* 0x0000001e001d7308 */ /* 0x000e700000000800 */
[----:B------:R-:W2:Y:S01]  /*1110*/  MUFU.EX2 R26, R26 ;  /* 0x0000001a001a7308 */ /* 0x000ea20000000800 */
[----:B0-----:R-:W-:-:S07]  /*1120*/  FADD R4, R24, R23 ;  /* 0x0000001718047221 */ /* 0x001fce0000000000 */
[----:B------:R-:W0:Y:S01]  /*1130*/  MUFU.EX2 R21, R21 ;  /* 0x0000001500157308 */ /* 0x000e220000000800 */
[----:B-1----:R-:W-:Y:S01]  /*1140*/  FADD R31, R29, R4 ;  /* 0x000000041d1f7221 */ /* 0x002fe20000000000 */
[----:B------:R-:W-:-:S03]  /*1150*/  F2FP.BF16.F32.PACK_AB R27, R20, R27 ;  /* 0x0000001b141b723e */ /* 0x000fc600000010ff */
[C---:B--2---:R-:W-:Y:S01]  /*1160*/  FADD R3, R26.reuse, R31 ;  /* 0x0000001f1a037221 */ /* 0x044fe20000000000 */
[----:B------:R-:W-:Y:S02]  /*1170*/  F2FP.BF16.F32.PACK_AB R24, R23, R24 ;  /* 0x000000181718723e */ /* 0x000fe400000010ff */
[----:B------:R-:W-:Y:S02]  /*1180*/  F2FP.BF16.F32.PACK_AB R26, R26, R29 ;  /* 0x0000001d1a1a723e */ /* 0x000fe400000010ff */
[----:B------:R-:W1:Y:S01]  /*1190*/  SHFL.BFLY PT, R4, R3, 0x2, 0x1f ;  /* 0x0c401f0003047f89 */ /* 0x000e6200000e0000 */
[-C--:B0-----:R-:W-:Y:S01]  /*11a0*/  FMUL R32, R32, R21.reuse ;  /* 0x0000001520207220 */ /* 0x081fe20000400000 */
[-C--:B------:R-:W-:Y:S01]  /*11b0*/  FMUL R33, R33, R21.reuse ;  /* 0x0000001521217220 */ /* 0x080fe20000400000 */
[-C--:B------:R-:W-:Y:S01]  /*11c0*/  FMUL R36, R36, R21.reuse ;  /* 0x0000001524247220 */ /* 0x080fe20000400000 */
[----:B------:R-:W-:Y:S01]  /*11d0*/  FMUL R37, R37, R21 ;  /* 0x0000001525257220 */ /* 0x000fe20000400000 */
[----:B------:R-:W-:Y:S01]  /*11e0*/  BAR.SYNC.DEFER_BLOCKING 0x0 ;  /* 0x0000000000007b1d */ /* 0x000fe20000010000 */
[----:B------:R-:W-:-:S05]  /*11f0*/  UIADD3 UR6, UP0, UR6, 0x10, URZ ;  /* 0x0000001006067890 */ /* 0x000fca000ff1e03f */
[----:B------:R-:W-:-:S06]  /*1200*/  WARPGROUP.ARRIVE ;  /* 0x00000000000079c5 */ /* 0x000fcc0000000000 */
[----:B------:R-:W-:Y:S01]  /*1210*/  HGMMA.64x16x16.F32.BF16 R32, R24, gdesc[UR16], R32, gsb0 ;  /* 0x0020001018207df0 */ /* 0x000fe20008001820 */
[----:B-1----:R-:W-:Y:S01]  /*1220*/  FADD R4, R3, R4 ;  /* 0x0000000403047221 */ /* 0x002fe20000000000 */
[----:B------:R-:W-:-:S04]  /*1230*/  UIADD3.X UR7, URZ, UR7, URZ, UP0, !UPT ;  /* 0x000000073f077290 */ /* 0x000fc800087fe43f */
[----:B------:R-:W0:Y:S01]  /*1240*/  SHFL.BFLY PT, R3, R4, 0x1, 0x1f ;  /* 0x0c201f0004037f89 */ /* 0x000e2200000e0000 */
[----:B------:R-:W-:-:S04]  /*1250*/  UISETP.GE.U32.AND UP0, UPT, UR6, UR15, UPT ;  /* 0x0000000f0600728c */ /* 0x000fc8000bf06070 */
[----:B------:R-:W-:-:S06]  /*1260*/  UISETP.GE.U32.AND.EX UP0, UPT, UR7, URZ, UPT, UP0 ;  /* 0x0000003f0700728c */ /* 0x000fcc000bf06100 */
[----:B------:R-:W-:Y:S01]  /*1270*/  PLOP3.LUT P0, PT, PT, PT, UP0, 0x80, 0x0 ;  /* 0x000000000000781c */ /* 0x000fe20003f0f008 */
[----:B------:R-:W-:Y:S02]  /*1280*/  ULEA UR5, UR9, UR5, 0x4 ;  /* 0x0000000509057291 */ /* 0x000fe4000f8e203f */
[----:B------:R-:W-:Y:S01]  /*1290*/  ULEA UR4, UR11, UR4, 0x4 ;  /* 0x000000040b047291 */ /* 0x000fe2000f8e203f */
[----:B0-----:R-:W-:Y:S01]  /*12a0*/  FADD R20, R4, R3 ;  /* 0x0000000304147221 */ /* 0x001fe20000000000 */
[----:B------:R-:W-:Y:S02]  /*12b0*/  IMAD.MOV.U32 R3, RZ, RZ, R19 ;  /* 0x000000ffff037224 */ /* 0x000fe400078e0013 */
[----:B------:R-:W-:Y:S02]  /*12c0*/  IMAD.MOV.U32 R4, RZ, RZ, R18 ;  /* 0x000000ffff047224 */ /* 0x000fe400078e0012 */
[----:B------:R-:W-:Y:S01]  /*12d0*/  FFMA R16, R21, R16, R20 ;  /* 0x0000001015107223 */ /* 0x000fe20000000014 */
[----:B------:R-:W-:-:S03]  /*12e0*/  WARPGROUP.DEPBAR.LE gsb0, 0x0 ;  /* 0x00008000000079c5 */ /* 0x000fc60000010000 */
[----:B------:R-:W-:Y:S05]  /*12f0*/  @!P0 BRA `(.L_x_1) ;  /* 0xfffffff400a48947 */ /* 0x000fea000383ffff */
.L_x_0:
[----:B------:R-:W0:Y:S01]  /*1300*/  S2R R2, SR_TID.X ;  /* 0x0000000000027919 */ /* 0x000e220000002100 */
[----:B--2---:R-:W-:Y:S01]  /*1310*/  FMUL R4, R39, 0.25 ;  /* 0x3e80000027047820 */ /* 0x004fe20000400000 */
[----:B------:R-:W-:Y:S01]  /*1320*/  FSETP.GT.AND P0, PT, |R17|, 8.50705917302346158658e+37, PT ;  /* 0x7e8000001100780b */ /* 0x000fe20003f04200 */
[----:B------:R-:W-:Y:S01]  /*1330*/  FMUL R3, R38, 0.25 ;  /* 0x3e80000026037820 */ /* 0x000fe20000400000 */
[----:B------:R-:W-:Y:S01]  /*1340*/  FMUL R6, R35, 0.25 ;  /* 0x3e80000023067820 */ /* 0x000fe20000400000 */
[----:B------:R-:W-:Y:S01]  /*1350*/  FSETP.GT.AND P1, PT, |R16|, 8.50705917302346158658e+37, PT ;  /* 0x7e8000001000780b */ /* 0x000fe20003f24200 */
[----:B------:R-:W-:Y:S01]  /*1360*/  FMUL R10, R17, 8388608 ;  /* 0x4b000000110a7820 */ /* 0x000fe20000400000 */
[----:B------:R-:W-:Y:S01]  /*1370*/  FSEL R39, R4, R39, P0 ;  /* 0x0000002704277208 */ /* 0x000fe20000000000 */
[----:B------:R-:W-:Y:S01]  /*1380*/  FMUL R4, R37, 0.25 ;  /* 0x3e80000025047820 */ /* 0x000fe20000400000 */
[----:B------:R-:W-:Y:S01]  /*1390*/  FSETP.GEU.AND P3, PT, R17, 1.175494350822287508e-38, PT ;  /* 0x008000001100780b */ /* 0x000fe20003f6e000 */
[----:B------:R-:W-:Y:S01]  /*13a0*/  FMUL R11, R16, 8388608 ;  /* 0x4b000000100b7820 */ /* 0x000fe20000400000 */
[----:B------:R-:W-:Y:S01]  /*13b0*/  FSEL R38, R3, R38, P0 ;  /* 0x0000002603267208 */ /* 0x000fe20000000000 */
[----:B------:R-:W-:Y:S01]  /*13c0*/  FMUL R3, R34, 0.25 ;  /* 0x3e80000022037820 */ /* 0x000fe20000400000 */
[----:B------:R-:W-:Y:S01]  /*13d0*/  FSEL R37, R4, R37, P1 ;  /* 0x0000002504257208 */ /* 0x000fe20000800000 */
[----:B------:R-:W-:Y:S01]  /*13e0*/  FMUL R4, R33, 0.25 ;  /* 0x3e80000021047820 */ /* 0x000fe20000400000 */
[----:B------:R-:W-:Y:S01]  /*13f0*/  FSEL R35, R6, R35, P0 ;  /* 0x0000002306237208 */ /* 0x000fe20000000000 */
[----:B------:R-:W-:Y:S01]  /*1400*/  FMUL R5, R32, 0.25 ;  /* 0x3e80000020057820 */ /* 0x000fe20000400000 */
[----:B------:R-:W-:Y:S01]  /*1410*/  FSEL R10, R10, R17, !P3 ;  /* 0x000000110a0a7208 */ /* 0x000fe20005800000 */
[----:B------:R-:W-:Y:S01]  /*1420*/  BAR.SYNC.DEFER_BLOCKING 0x0 ;  /* 0x0000000000007b1d */ /* 0x000fe20000010000 */
[----:B------:R-:W-:-:S02]  /*1430*/  FSETP.GEU.AND P2, PT, R16, 1.175494350822287508e-38, PT ;  /* 0x008000001000780b */ /* 0x000fc40003f4e000 */
[----:B------:R-:W-:Y:S01]  /*1440*/  FSEL R34, R3, R34, P0 ;  /* 0x0000002203227208 */ /* 0x000fe20000000000 */
[----:B------:R-:W-:Y:S01]  /*1450*/  FMUL R3, R36, 0.25 ;  /* 0x3e80000024037820 */ /* 0x000fe20000400000 */
[----:B------:R-:W-:Y:S01]  /*1460*/  FSEL R33, R4, R33, P1 ;  /* 0x0000002104217208 */ /* 0x000fe20000800000 */
[----:B------:R-:W-:Y:S01]  /*1470*/  VIADD R4, R10, 0xc0cafb0d ;  /* 0xc0cafb0d0a047836 */ /* 0x000fe20000000000 */
[----:B------:R-:W-:Y:S01]  /*1480*/  FSEL R11, R11, R16, !P2 ;  /* 0x000000100b0b7208 */ /* 0x000fe20005000000 */
[----:B------:R-:W-:Y:S01]  /*1490*/  ULDC.64 UR4, c[0x0][0x270] ;  /* 0x00009c0000047ab9 */ /* 0x000fe20000000a00 */
[----:B------:R-:W-:Y:S01]  /*14a0*/  FSEL R36, R3, R36, P1 ;  /* 0x0000002403247208 */ /* 0x000fe20000800000 */
[----:B------:R-:W-:Y:S01]  /*14b0*/  UIMAD UR4, UR12, UR4, URZ ;  /* 0x000000040c0472a4 */ /* 0x000fe2000f8e023f */
[----:B------:R-:W-:Y:S01]  /*14c0*/  FSETP.GEU.AND P4, PT, |R17|, 1.175494350822287508e-38, PT ;  /* 0x008000001100780b */ /* 0x000fe20003f8e200 */
[----:B------:R-:W-:Y:S01]  /*14d0*/  VIADD R3, R11, 0xc0cafb0d ;  /* 0xc0cafb0d0b037836 */ /* 0x000fe20000000000 */
[----:B------:R-:W-:Y:S01]  /*14e0*/  FSEL R27, RZ, -23, P3 ;  /* 0xc1b80000ff1b7808 */ /* 0x000fe20001800000 */
[C---:B0-----:R-:W-:Y:S01]  /*14f0*/  IMAD.SHL.U32 R8, R2.reuse, 0x4, RZ ;  /* 0x0000000402087824 */ /* 0x041fe200078e00ff */
[C---:B------:R-:W-:Y:S01]  /*1500*/  LOP3.LUT R7, R2.reuse, 0x7, RZ, 0xc0, !PT ;  /* 0x0000000702077812 */ /* 0x040fe200078ec0ff */
[----:B------:R-:W-:Y:S01]  /*1510*/  @P0 FMUL R17, R17, 0.25 ;  /* 0x3e80000011110820 */ /* 0x000fe20000400000 */
[----:B------:R-:W-:Y:S01]  /*1520*/  LOP3.LUT R9, R2, 0x8, RZ, 0xc0, !PT ;  /* 0x0000000802097812 */ /* 0x000fe200078ec0ff */
[----:B------:R-:W-:Y:S01]  /*1530*/  USHF.L.U32 UR6, UR4, 0x1, URZ ;  /* 0x0000000104067899 */ /* 0x000fe2000800063f */
[----:B------:R-:W-:-:S02]  /*1540*/  LEA R6, R7, UR14, 0x4 ;  /* 0x0000000e07067c11 */ /* 0x000fc4000f8e20ff */
[----:B------:R-:W-:Y:S02]  /*1550*/  LOP3.LUT R8, R8, 0xc0, RZ, 0xc0, !PT ;  /* 0x000000c008087812 */ /* 0x000fe400078ec0ff */
[----:B------:R-:W-:Y:S01]  /*1560*/  LEA R12, R9, R6, 0x7 ;  /* 0x00000006090c7211 */ /* 0x000fe200078e38ff */
[----:B------:R-:W-:Y:S01]  /*1570*/  IMAD R7, R7, -0x8, R6 ;  /* 0xfffffff807077824 */ /* 0x000fe200078e0206 */
[C---:B------:R-:W-:Y:S01]  /*1580*/  FSETP.GEU.AND P5, PT, |R16|.reuse, 1.175494350822287508e-38, PT ;  /* 0x008000001000780b */ /* 0x040fe20003fae200 */
[----:B------:R-:W-:Y:S01]  /*1590*/  @P1 FMUL R16, R16, 0.25 ;  /* 0x3e80000010101820 */ /* 0x000fe20000400000 */
[----:B------:R-:W-:Y:S01]  /*15a0*/  LOP3.LUT R6, R3, 0xff800000, RZ, 0xc0, !PT ;  /* 0xff80000003067812 */ /* 0x000fe200078ec0ff */
[----:B------:R-:W-:Y:S01]  /*15b0*/  IMAD.IADD R14, R8, 0x1, R7 ;  /* 0x00000001080e7824 */ /* 0x000fe200078e0207 */
[----:B------:R-:W-:Y:S01]  /*15c0*/  LOP3.LUT R7, R4, 0xff800000, RZ, 0xc0, !PT ;  /* 0xff80000004077812 */ /* 0x000fe200078ec0ff */
[----:B------:R-:W-:Y:S01]  /*15d0*/  @!P4 FMUL R17, R17, 16777216 ;  /* 0x4b8000001111c820 */ /* 0x000fe20000400000 */
[----:B------:R-:W-:Y:S01]  /*15e0*/  MOV R15, 0x3dc6b27f ;  /* 0x3dc6b27f000f7802 */ /* 0x000fe20000000f00 */
[----:B------:R-:W-:Y:S01]  /*15f0*/  @!P4 FMUL R39, R39, 16777216 ;  /* 0x4b8000002727c820 */ /* 0x000fe20000400000 */
[----:B------:R-:W-:Y:S01]  /*1600*/  I2FP.F32.S32 R8, R7 ;  /* 0x0000000700087245 */ /* 0x000fe20000201400 */
[----:B------:R-:W-:Y:S01]  /*1610*/  @!P4 FMUL R38, R38, 16777216 ;  /* 0x4b8000002626c820 */ /* 0x000fe20000400000 */
[----:B------:R-:W-:Y:S01]  /*1620*/  LEA.HI R3, R9, R14, RZ, 0x1f ;  /* 0x0000000e09037211 */ /* 0x000fe200078ff8ff */
[----:B------:R-:W-:Y:S01]  /*1630*/  IMAD.IADD R14, R10, 0x1, -R7 ;  /* 0x000000010a0e7824 */ /* 0x000fe200078e0a07 */
[----:B------:R-:W-:Y:S01]  /*1640*/  MUFU.RCP R17, R17 ;  /* 0x0000001100117308 */ /* 0x000fe20000001000 */
[----:B------:R-:W-:Y:S01]  /*1650*/  FFMA.FTZ R27, R8, 1.1920928955078125e-07, R27 ;  /* 0x34000000081b7823 */ /* 0x000fe2000001001b */
[----:B------:R-:W-:-:S02]  /*1660*/  IMAD.IADD R8, R11, 0x1, -R6 ;  /* 0x000000010b087824 */ /* 0x000fc400078e0a06 */
[----:B------:R-:W-:Y:S01]  /*1670*/  @!P5 FMUL R16, R16, 16777216 ;  /* 0x4b8000001010d820 */ /* 0x000fe20000400000 */
[----:B------:R-:W-:Y:S01]  /*1680*/  FADD R14, R14, -1 ;  /* 0xbf8000000e0e7421 */ /* 0x000fe20000000000 */
[----:B------:R-:W-:Y:S01]  /*1690*/  FSEL R32, R5, R32, P1 ;  /* 0x0000002005207208 */ /* 0x000fe20000800000 */
[----:B------:R-:W-:Y:S01]  /*16a0*/  FADD R8, R8, -1 ;  /* 0xbf80000008087421 */ /* 0x000fe20000000000 */
[----:B------:R-:W-:Y:S01]  /*16b0*/  FSEL R26, RZ, -23, P2 ;  /* 0xc1b80000ff1a7808 */ /* 0x000fe20001000000 */
[----:B------:R-:W0:Y:S01]  /*16c0*/  MUFU.RCP R4, R16 ;  /* 0x0000001000047308 */ /* 0x000e220000001000 */
[----:B------:R-:W-:Y:S01]  /*16d0*/  I2FP.F32.S32 R5, R6 ;  /* 0x0000000600057245 */ /* 0x000fe20000201400 */
[-C--:B------:R-:W-:Y:S01]  /*16e0*/  FFMA.FTZ R7, R8, R15.reuse, -0.16845393180847167969 ;  /* 0xbe2c7f3008077423 */ /* 0x080fe2000001000f */
[----:B------:R-:W-:Y:S01]  /*16f0*/  FFMA.FTZ R15, R14, R15, -0.16845393180847167969 ;  /* 0xbe2c7f300e0f7423 */ /* 0x000fe2000001000f */
[----:B------:R-:W-:Y:S01]  /*1700*/  @!P5 FMUL R37, R37, 16777216 ;  /* 0x4b8000002525d820 */ /* 0x000fe20000400000 */
[----:B------:R-:W-:Y:S01]  /*1710*/  @!P5 FMUL R33, R33, 16777216 ;  /* 0x4b8000002121d820 */ /* 0x000fe20000400000 */
[----:B------:R-:W-:Y:S01]  /*1720*/  FFMA.FTZ R7, R8, R7, 0.1716887056827545166 ;  /* 0x3e2fcf2a08077423 */ /* 0x000fe20000010007 */
[----:B------:R-:W-:Y:S01]  /*1730*/  FFMA.FTZ R15, R14, R15, 0.1716887056827545166 ;  /* 0x3e2fcf2a0e0f7423 */ /* 0x000fe2000001000f */
[----:B------:R-:W-:Y:S01]  /*1740*/  @!P4 FMUL R35, R35, 16777216 ;  /* 0x4b8000002323c820 */ /* 0x000fe20000400000 */
[----:B------:R-:W-:Y:S01]  /*1750*/  @!P5 FMUL R36, R36, 16777216 ;  /* 0x4b8000002424d820 */ /* 0x000fe20000400000 */
[----:B------:R-:W-:Y:S01]  /*1760*/  FFMA.FTZ R7, R8, R7, -0.17900948226451873779 ;  /* 0xbe374e4308077423 */ /* 0x000fe20000010007 */
[----:B------:R-:W-:Y:S01]  /*1770*/  FFMA.FTZ R15, R14, R15, -0.17900948226451873779 ;  /* 0xbe374e430e0f7423 */ /* 0x000fe2000001000f */
[----:B------:R-:W-:Y:S01]  /*1780*/  @!P5 FMUL R32, R32, 16777216 ;  /* 0x4b8000002020d820 */ /* 0x000fe20000400000 */
[----:B------:R-:W-:Y:S01]  /*1790*/  @!P4 FMUL R34, R34, 16777216 ;  /* 0x4b8000002222c820 */ /* 0x000fe20000400000 */
[----:B------:R-:W-:Y:S01]  /*17a0*/  FFMA.FTZ R7, R8, R7, 0.20512372255325317383 ;  /* 0x3e520bf408077423 */ /* 0x000fe20000010007 */
[----:B------:R-:W-:Y:S01]  /*17b0*/  FFMA.FTZ R21, R14, R15, 0.20512372255325317383 ;  /* 0x3e520bf40e157423 */ /* 0x000fe2000001000f */
[----:B------:R-:W-:Y:S01]  /*17c0*/  FFMA.FTZ R26, R5, 1.1920928955078125e-07, R26 ;  /* 0x34000000051a7823 */ /* 0x000fe2000001001a */
[----:B0-----:R-:W-:Y:S01]  /*17d0*/  FMUL R5, R4, R37 ;  /* 0x0000002504057220 */ /* 0x001fe20000400000 */
[----:B------:R-:W-:Y:S01]  /*17e0*/  FFMA.FTZ R7, R8, R7, -0.24046532809734344482 ;  /* 0xbe763c8b08077423 */ /* 0x000fe20000010007 */
[----:B------:R-:W-:Y:S01]  /*17f0*/  FMUL R6, R4, R33 ;  /* 0x0000002104067220 */ /* 0x000fe20000400000 */
[C---:B------:R-:W-:Y:S01]  /*1800*/  FMUL R38, R17.reuse, R38 ;  /* 0x0000002611267220 */ /* 0x040fe20000400000 */
[C---:B------:R-:W-:Y:S01]  /*1810*/  FMUL R16, R17.reuse, R35 ;  /* 0x0000002311107220 */ /* 0x040fe20000400000 */
[----:B------:R-:W-:Y:S01]  /*1820*/  FFMA.FTZ R15, R8, R7, 0.28857114911079406738 ;  /* 0x3e93bf99080f7423 */ /* 0x000fe20000010007 */
[C---:B------:R-:W-:Y:S01]  /*1830*/  FMUL R7, R17.reuse, R39 ;  /* 0x0000002711077220 */ /* 0x040fe20000400000 */
[----:B------:R-:W-:Y:S01]  /*1840*/  LOP3.LUT R13, R2, 0x70, RZ, 0xc0, !PT ;  /* 0x00000070020d7812 */ /* 0x000fe200078ec0ff */
[C---:B------:R-:W-:Y:S01]  /*1850*/  FMUL R36, R4.reuse, R36 ;  /* 0x0000002404247220 */ /* 0x040fe20000400000 */
[----:B------:R-:W-:Y:S01]  /*1860*/  FMUL R9, R4, R32 ;  /* 0x0000002004097220 */ /* 0x000fe20000400000 */
[----:B------:R-:W-:Y:S01]  /*1870*/  FMUL R17, R17, R34 ;  /* 0x0000002211117220 */ /* 0x000fe20000400000 */
[----:B------:R-:W-:Y:S01]  /*1880*/  F2FP.BF16.F32.PACK_AB R5, R5, R6 ;  /* 0x000000060505723e */ /* 0x000fe200000010ff */
[----:B------:R-:W-:Y:S01]  /*1890*/  IMAD R13, R13, 0x8, R12 ;  /* 0x000000080d0d7824 */ /* 0x000fe200078e020c */
[----:B------:R-:W-:Y:S01]  /*18a0*/  F2FP.BF16.F32.PACK_AB R7, R7, R16 ;  /* 0x000000100707723e */ /* 0x000fe200000010ff */
[----:B------:R-:W0:Y:S01]  /*18b0*/  LDC R12, c[0x0][0x278] ;  /* 0x00009e00ff0c7b82 */ /* 0x000e220000000800 */
[----:B------:R-:W-:Y:S01]  /*18c0*/  F2FP.BF16.F32.PACK_AB R4, R36, R9 ;  /* 0x000000092404723e */ /* 0x000fe200000010ff */
[----:B------:R-:W-:Y:S01]  /*18d0*/  FFMA.FTZ R15, R8, R15, -0.36067417263984680176 ;  /* 0xbeb8aa49080f7423 */ /* 0x000fe2000001000f */
[----:B------:R-:W-:Y:S01]  /*18e0*/  F2FP.BF16.F32.PACK_AB R6, R38, R17 ;  /* 0x000000112606723e */ /* 0x000fe200000010ff */
[----:B------:R-:W-:Y:S01]  /*18f0*/  FFMA.FTZ R21, R14, R21, -0.24046532809734344482 ;  /* 0xbe763c8b0e157423 */ /* 0x000fe20000010015 */
[----:B------:R-:W-:-:S02]  /*1900*/  IMAD.SHL.U32 R16, R2, 0x10, RZ ;  /* 0x0000001002107824 */ /* 0x000fc400078e00ff */
[----:B------:R-:W-:Y:S01]  /*1910*/  FFMA.FTZ R15, R8, R15, 0.48089820146560668945 ;  /* 0x3ef6384a080f7423 */ /* 0x000fe2000001000f */
[----:B------:R-:W-:Y:S01]  /*1920*/  SHF.R.U32.HI R29, RZ, 0x6, R2 ;  /* 0x00000006ff1d7819 */ /* 0x000fe20000011602 */
[----:B------:R1:W-:Y:S01]  /*1930*/  STSM.16.M88.4 [R13], R4 ;  /* 0x000000040d007844 */ /* 0x0003e20000000200 */
[----:B------:R-:W-:Y:S01]  /*1940*/  FFMA.FTZ R21, R14, R21, 0.28857114911079406738 ;  /* 0x3e93bf990e157423 */ /* 0x000fe20000010015 */
[----:B------:R-:W-:Y:S01]  /*1950*/  FFMA.FTZ R15, R8, R15, -0.72134751081466674805 ;  /* 0xbf38aa3b080f7423 */ /* 0x000fe2000001000f */
[----:B------:R-:W-:Y:S01]  /*1960*/  LOP3.LUT R16, R16, 0x7f0, RZ, 0xc0, !PT ;  /* 0x000007f010107812 */ /* 0x000fe200078ec0ff */
[----:B------:R-:W-:Y:S01]  /*1970*/  BAR.SYNC.DEFER_BLOCKING 0x0 ;  /* 0x0000000000007b1d */ /* 0x000fe20000010000 */
[----:B------:R-:W-:Y:S01]  /*1980*/  FFMA.FTZ R21, R14, R21, -0.36067417263984680176 ;  /* 0xbeb8aa490e157423 */ /* 0x000fe20000010015 */
[----:B------:R-:W-:Y:S01]  /*1990*/  FMUL R15, R8, R15 ;  /* 0x0000000f080f7220 */ /* 0x000fe20000400000 */
[----:B------:R-:W-:Y:S02]  /*19a0*/  SGXT.U32 R29, R29, 0x1 ;  /* 0x000000011d1d781a */ /* 0x000fe40000000000 */
[----:B------:R-:W-:Y:S01]  /*19b0*/  FFMA.FTZ R21, R14, R21, 0.48089820146560668945 ;  /* 0x3ef6384a0e157423 */ /* 0x000fe20000010015 */
[----:B------:R-:W-:Y:S01]  /*19c0*/  FMUL R15, R8, R15 ;  /* 0x0000000f080f7220 */ /* 0x000fe20000400000 */
[----:B------:R-:W-:-:S02]  /*19d0*/  ISETP.GE.U32.AND P1, PT, R11, 0x7f800000, PT ;  /* 0x7f8000000b00780c */ /* 0x000fc40003f26070 */
[----:B------:R-:W-:Y:S01]  /*19e0*/  FFMA.FTZ R21, R14, R21, -0.72134751081466674805 ;  /* 0xbf38aa3b0e157423 */ /* 0x000fe20000010015 */
[----:B------:R-:W-:Y:S01]  /*19f0*/  FFMA.FTZ R15, R8, 1.4426950216293334961, R15 ;  /* 0x3fb8aa3b080f7823 */ /* 0x000fe2000001000f */
[----:B------:R-:W-:Y:S01]  /*1a00*/  ISETP.GE.U32.AND P2, PT, R10, 0x7f800000, PT ;  /* 0x7f8000000a00780c */ /* 0x000fe20003f46070 */
[----:B0-----:R-:W-:Y:S01]  /*1a10*/  IMAD R29, R29, R12, RZ ;  /* 0x0000000c1d1d7224 */ /* 0x001fe200078e02ff */
[----:B------:R-:W0:Y:S01]  /*1a20*/  LDC.64 R8, c[0x0][0x228] ;  /* 0x00008a00ff087b82 */ /* 0x000e220000000a00 */
[----:B------:R-:W-:Y:S01]  /*1a30*/  FMUL R21, R14, R21 ;  /* 0x000000150e157220 */ /* 0x000fe20000400000 */
[----:B------:R-:W-:Y:S01]  /*1a40*/  FADD R26, R26, R15 ;  /* 0x0000000f1a1a7221 */ /* 0x000fe20000000000 */
[----:B------:R-:W-:Y:S01]  /*1a50*/  IMAD R23, R12, 0x2, R29 ;  /* 0x000000020c177824 */ /* 0x000fe200078e021d */
[C---:B------:R-:W-:Y:S01]  /*1a60*/  FSETP.NEU.AND P0, PT, R11.reuse, RZ, PT ;  /* 0x000000ff0b00720b */ /* 0x040fe20003f0d000 */
[----:B------:R-:W-:Y:S02]  /*1a70*/  FMUL R21, R14, R21 ;  /* 0x000000150e157220 */ /* 0x000fe40000400000 */
[----:B------:R-:W-:Y:S01]  /*1a80*/  @P1 IMAD.MOV.U32 R20, RZ, RZ, 0x7f800000 ;  /* 0x7f800000ff141424 */ /* 0x000fe200078e00ff */
[----:B-1----:R-:W-:Y:S01]  /*1a90*/  LEA R13, R12, R23, 0x1 ;  /* 0x000000170c0d7211 */ /* 0x002fe200078e08ff */
[----:B------:R-:W-:Y:S01]  /*1aa0*/  FFMA.FTZ R14, R14, 1.4426950216293334961, R21 ;  /* 0x3fb8aa3b0e0e7823 */ /* 0x000fe20000010015 */
[----:B------:R1:W2:Y:S01]  /*1ab0*/  LDS.128 R4, [R16+UR14] ;  /* 0x0000000e10047984 */ /* 0x0002a20008000c00 */
[----:B------:R-:W-:-:S02]  /*1ac0*/  @P1 FFMA.FTZ R26, R11, R20, +INF ;  /* 0x7f8000000b1a1423 */ /* 0x000fc40000010014 */
[----:B------:R-:W-:Y:S02]  /*1ad0*/  IMAD R15, R12, 0x2, R13 ;  /* 0x000000020c0f7824 */ /* 0x000fe400078e020d */
[----:B------:R-:W-:Y:S01]  /*1ae0*/  FADD R27, R27, R14 ;  /* 0x0000000e1b1b7221 */ /* 0x000fe20000000000 */
[----:B------:R-:W-:Y:S01]  /*1af0*/  IMAD R14, R0, UR5, RZ ;  /* 0x00000005000e7c24 */ /* 0x000fe2000f8e02ff */
[----:B------:R-:W-:Y:S01]  /*1b00*/  UIMAD.WIDE UR4, UR4, 0x2, URZ ;  /* 0x00000002040478a5 */ /* 0x000fe2000f8e023f */
[----:B------:R-:W-:Y:S01]  /*1b10*/  IMAD R17, R12, 0x2, R15 ;  /* 0x000000020c117824 */ /* 0x000fe200078e020f */
[----:B------:R-:W-:Y:S01]  /*1b20*/  FSETP.NEU.AND P1, PT, R10, RZ, PT ;  /* 0x000000ff0a00720b */ /* 0x000fe20003f2d000 */
[C---:B------:R-:W-:Y:S01]  /*1b30*/  IMAD.HI R28, R14.reuse, 0x2, RZ ;  /* 0x000000020e1c7827 */ /* 0x040fe200078e02ff */
[----:B------:R-:W-:Y:S02]  /*1b40*/  SHF.L.U32 R11, R14, 0x1, RZ ;  /* 0x000000010e0b7819 */ /* 0x000fe400000006ff */
[----:B------:R-:W-:Y:S01]  /*1b50*/  FSEL R26, R26, -INF , P0 ;  /* 0xff8000001a1a7808 */ /* 0x000fe20000000000 */
[C---:B------:R-:W-:Y:S01]  /*1b60*/  IMAD R21, R12.reuse, 0x2, R17 ;  /* 0x000000020c157824 */ /* 0x040fe200078e0211 */
[----:B0-----:R-:W-:Y:S01]  /*1b70*/  IADD3 R24, P3, P4, R11, UR6, R8 ;  /* 0x000000060b187c10 */ /* 0x001fe2000fc7e008 */
[----:B------:R-:W-:Y:S01]  /*1b80*/  @P2 IMAD.MOV.U32 R31, RZ, RZ, 0x7f800000 ;  /* 0x7f800000ff1f2424 */ /* 0x000fe200078e00ff */
[----:B------:R-:W-:Y:S01]  /*1b90*/  ULDC UR4, c[0x0][0x27c] ;  /* 0x00009f0000047ab9 */ /* 0x000fe20000000800 */
[----:B------:R-:W-:Y:S01]  /*1ba0*/  IMAD R25, R12, 0x2, R21 ;  /* 0x000000020c197824 */ /* 0x000fe200078e0215 */
[----:B------:R-:W-:Y:S01]  /*1bb0*/  IADD3.X R28, R28, UR5, R9, P3, P4 ;  /* 0x000000051c1c7c10 */ /* 0x000fe20009fe8409 */
[----:B------:R-:W-:Y:S01]  /*1bc0*/  @P2 FFMA.FTZ R27, R10, R31, +INF ;  /* 0x7f8000000a1b2423 */ /* 0x000fe2000001001f */
[-C--:B------:R-:W-:Y:S01]  /*1bd0*/  LEA R8, P3, R29, R24.reuse, 0x1 ;  /* 0x000000181d087211 */ /* 0x080fe200078608ff */
[----:B------:R-:W-:Y:S01]  /*1be0*/  FFMA R26, R26, 0.69314718246459960938, R19 ;  /* 0x3f3172181a1a7823 */ /* 0x000fe20000000013 */
[----:B------:R-:W-:Y:S01]  /*1bf0*/  LEA R31, R12, R25, 0x1 ;  /* 0x000000190c1f7211 */ /* 0x000fe200078e08ff */
[----:B------:R-:W-:Y:S01]  /*1c00*/  UIMAD UR4, UR12, UR4, URZ ;  /* 0x000000040c0472a4 */ /* 0x000fe2000f8e023f */
[----:B------:R-:W-:-:S02]  /*1c10*/  LEA R10, P6, R23, R24, 0x1 ;  /* 0x00000018170a7211 */ /* 0x000fc400078c08ff */
[----:B------:R-:W-:Y:S01]  /*1c20*/  LEA R12, P5, R13, R24, 0x1 ;  /* 0x000000180d0c7211 */ /* 0x000fe200078a08ff */
[----:B------:R-:W-:Y:S01]  /*1c30*/  USHF.L.U32 UR6, UR4, 0x2, URZ ;  /* 0x0000000204067899 */ /* 0x000fe2000800063f */
[----:B------:R-:W-:Y:S01]  /*1c40*/  LEA.HI.X.SX32 R9, R29, R28, 0x1, P3 ;  /* 0x0000001c1d097211 */ /* 0x000fe200018f0eff */
[----:B------:R-:W-:Y:S01]  /*1c50*/  UIMAD.WIDE UR4, UR4, 0x4, URZ ;  /* 0x00000004040478a5 */ /* 0x000fe2000f8e023f */
[----:B------:R-:W-:Y:S02]  /*1c60*/  LEA R14, P2, R15, R24, 0x1 ;  /* 0x000000180f0e7211 */ /* 0x000fe400078408ff */
[----:B------:R-:W-:Y:S02]  /*1c70*/  LEA.HI.X.SX32 R11, R23, R28, 0x1, P6 ;  /* 0x0000001c170b7211 */ /* 0x000fe400030f0eff */
[----:B-1----:R-:W-:Y:S02]  /*1c80*/  LEA R16, P4, R17, R24, 0x1 ;  /* 0x0000001811107211 */ /* 0x002fe400078808ff */
[----:B------:R-:W-:-:S02]  /*1c90*/  LEA.HI.X.SX32 R13, R13, R28, 0x1, P5 ;  /* 0x0000001c0d0d7211 */ /* 0x000fc400028f0eff */
[-C--:B------:R-:W-:Y:S02]  /*1ca0*/  LEA R20, P3, R21, R24.reuse, 0x1 ;  /* 0x0000001815147211 */ /* 0x080fe400078608ff */
[-C--:B------:R-:W-:Y:S01]  /*1cb0*/  LEA R22, P6, R25, R24.reuse, 0x1 ;  /* 0x0000001819167211 */ /* 0x080fe200078c08ff */
[----:B--2---:R0:W-:Y:S01]  /*1cc0*/  STG.E.U16 desc[UR20][R8.64], R4 ;  /* 0x0000000408007986 */ /* 0x0041e2000c101514 */
[----:B------:R-:W-:Y:S02]  /*1cd0*/  LEA R24, P5, R31, R24, 0x1 ;  /* 0x000000181f187211 */ /* 0x000fe400078a08ff */
[-C--:B------:R-:W-:Y:S01]  /*1ce0*/  LEA.HI.X.SX32 R15, R15, R28.reuse, 0x1, P2 ;  /* 0x0000001c0f0f7211 */ /* 0x080fe200010f0eff */
[----:B------:R1:W-:Y:S01]  /*1cf0*/  STG.E.U16 desc[UR20][R10.64], R5 ;  /* 0x000000050a007986 */ /* 0x0003e2000c101514 */
[-C--:B------:R-:W-:Y:S02]  /*1d00*/  LEA.HI.X.SX32 R17, R17, R28.reuse, 0x1, P4 ;  /* 0x0000001c11117211 */ /* 0x080fe400020f0eff */
[-C--:B------:R-:W-:Y:S01]  /*1d10*/  LEA.HI.X.SX32 R21, R21, R28.reuse, 0x1, P3 ;  /* 0x0000001c15157211 */ /* 0x080fe200018f0eff */
[----:B------:R2:W-:Y:S01]  /*1d20*/  STG.E.U16 desc[UR20][R12.64], R6 ;  /* 0x000000060c007986 */ /* 0x0005e2000c101514 */
[----:B------:R-:W-:-:S02]  /*1d30*/  LEA.HI.X.SX32 R23, R25, R28, 0x1, P6 ;  /* 0x0000001c19177211 */ /* 0x000fc400030f0eff */
[----:B------:R-:W-:Y:S01]  /*1d40*/  LEA.HI.X.SX32 R25, R31, R28, 0x1, P5 ;  /* 0x0000001c1f197211 */ /* 0x000fe200028f0eff */
[----:B------:R3:W-:Y:S01]  /*1d50*/  STG.E.U16 desc[UR20][R14.64], R7 ;  /* 0x000000070e007986 */ /* 0x0007e2000c101514 */
[----:B0-----:R-:W-:Y:S01]  /*1d60*/  PRMT R9, R4, 0x7632, R9 ;  /* 0x0000763204097816 */ /* 0x001fe20000000009 */
[----:B------:R-:W0:Y:S01]  /*1d70*/  LDC.64 R28, c[0x0][0x230] ;  /* 0x00008c00ff1c7b82 */ /* 0x000e220000000a00 */
[----:B------:R-:W-:Y:S02]  /*1d80*/  PRMT R30, R7, 0x7632, R30 ;  /* 0x00007632071e7816 */ /* 0x000fe4000000001e */
[----:B-1----:R-:W-:Y:S01]  /*1d90*/  PRMT R11, R5, 0x7632, R11 ;  /* 0x00007632050b7816 */ /* 0x002fe2000000000b */
[----:B------:R3:W-:Y:S01]  /*1da0*/  STG.E.U16 desc[UR20][R16.64], R9 ;  /* 0x0000000910007986 */ /* 0x0007e2000c101514 */
[C---:B------:R-:W-:Y:S01]  /*1db0*/  LOP3.LUT P2, RZ, R2.reuse, 0x40, RZ, 0xc0, !PT ;  /* 0x0000004002ff7812 */ /* 0x040fe2000784c0ff */
[----:B------:R-:W-:Y:S01]  /*1dc0*/  IMAD.SHL.U32 R2, R2, 0x2, RZ ;  /* 0x0000000202027824 */ /* 0x000fe200078e00ff */
[----:B--2---:R-:W-:Y:S01]  /*1dd0*/  PRMT R13, R6, 0x7632, R13 ;  /* 0x00007632060d7816 */ /* 0x004fe2000000000d */
[----:B------:R3:W-:Y:S01]  /*1de0*/  STG.E.U16 desc[UR20][R20.64], R11 ;  /* 0x0000000b14007986 */ /* 0x0007e2000c101514 */
[----:B------:R-:W-:Y:S01]  /*1df0*/  FSEL R27, R27, -INF , P1 ;  /* 0xff8000001b1b7808 */ /* 0x000fe20000800000 */
[----:B------:R-:W-:Y:S01]  /*1e00*/  IMAD.SHL.U32 R5, R0, 0x4, RZ ;  /* 0x0000000400057824 */ /* 0x000fe200078e00ff */
[----:B------:R-:W-:Y:S01]  /*1e10*/  LOP3.LUT R2, R2, 0xf8, RZ, 0xc0, !PT ;  /* 0x000000f802027812 */ /* 0x000fe200078ec0ff */
[----:B------:R3:W-:Y:S01]  /*1e20*/  STG.E.U16 desc[UR20][R22.64], R13 ;  /* 0x0000000d16007986 */ /* 0x0007e2000c101514 */
[----:B------:R-:W-:-:S04]  /*1e30*/  IMAD.HI R0, R0, 0x4, RZ ;  /* 0x0000000400007827 */ /* 0x000fc800078e02ff */
[----:B------:R-:W-:Y:S01]  /*1e40*/  FFMA R27, R27, 0.69314718246459960938, R18 ;  /* 0x3f3172181b1b7823 */ /* 0x000fe20000000012 */
[----:B------:R3:W-:Y:S01]  /*1e50*/  STG.E.U16 desc[UR20][R24.64], R30 ;  /* 0x0000001e18007986 */ /* 0x0007e2000c101514 */
[----:B------:R-:W-:Y:S01]  /*1e60*/  BAR.SYNC.DEFER_BLOCKING 0x0 ;  /* 0x0000000000007b1d */ /* 0x000fe20000010000 */
[----:B0-----:R-:W-:-:S04]  /*1e70*/  IADD3 R28, P0, P1, R5, UR6, R28 ;  /* 0x00000006051c7c10 */ /* 0x001fc8000f91e01c */
[----:B------:R-:W-:Y:S01]  /*1e80*/  IADD3.X R29, R0, UR5, R29, P0, P1 ;  /* 0x00000005001d7c10 */ /* 0x000fe200087e241d */
[----:B------:R3:W-:Y:S02]  /*1e90*/  STS.64 [R2+UR14], R26 ;  /* 0x0000001a02007988 */ /* 0x0007e40008000a0e */
[----:B------:R-:W-:Y:S06]  /*1ea0*/  BAR.SYNC.DEFER_BLOCKING 0x0 ;  /* 0x0000000000007b1d */ /* 0x000fec0000010000 */
[----:B------:R-:W-:Y:S05]  /*1eb0*/  @P2 EXIT ;  /* 0x000000000000294d */ /* 0x000fea0003800000 */
[----:B------:R-:W0:Y:S04]  /*1ec0*/  LDS R3, [R3] ;  /* 0x0000000003037984 */ /* 0x000e280000000800 */
[----:B0-----:R-:W-:Y:S01]  /*1ed0*/  STG.E desc[UR20][R28.64], R3 ;  /* 0x000000031c007986 */ /* 0x001fe2000c101914 */
[----:B------:R-:W-:Y:S05]  /*1ee0*/  EXIT ;  /* 0x000000000000794d */ /* 0x000fea0003800000 */
.L_x_2:
[----:B------:R-:W-:-:S00]  /*1ef0*/  BRA `(.L_x_2) ;  /* 0xfffffffc00fc7947 */ /* 0x000fc0000383ffff */
[----:B------:R-:W-:-:S00]  /*1f00*/  NOP ;  /* 0x0000000000007918 */ /* 0x000fc00000000000 */
[----:B------:R-:W-:-:S00]  /*1f10*/  NOP ;  /* 0x0000000000007918 */ /* 0x000fc00000000000 */
[----:B------:R-:W-:-:S00]  /*1f20*/  NOP ;  /* 0x0000000000007918 */ /* 0x000fc00000000000 */
[----:B------:R-:W-:-:S00]  /*1f30*/  NOP ;  /* 0x0000000000007918 */ /* 0x000fc00000000000 */
[----:B------:R-:W-:-:S00]  /*1f40*/  NOP ;  /* 0x0000000000007918 */ /* 0x000fc00000000000 */
[----:B------:R-:W-:-:S00]  /*1f50*/  NOP ;  /* 0x0000000000007918 */ /* 0x000fc00000000000 */
[----:B------:R-:W-:-:S00]  /*1f60*/  NOP ;  /* 0x0000000000007918 */ /* 0x000fc00000000000 */
[----:B------:R-:W-:-:S00]  /*1f70*/  NOP ;  /* 0x0000000000007918 */ /* 0x000fc00000000000 */
.L_x_3:


//--------------------- .nv.global.init           --------------------------
	.section	.nv.global.init,"aw",@progbits
.nv.global.init:
	.type		_$_str,@object
	.size		_$_str,(.L_0 - _$_str)
_$_str:
        /*0000*/ 	.byte	0x5f, 0x5f, 0x43, 0x55, 0x44, 0x41, 0x5f, 0x46, 0x54, 0x5a, 0x00
.L_0:


//--------------------- .nv.shared.attn_fwd       --------------------------
	.section	.nv.shared.attn_fwd,"aw",@nobits
	.sectionflags	@""
	.align	16
	.zero		1024


//--------------------- .nv.shared.reserved.0     --------------------------
	.section	.nv.shared.reserved.0,"aw",@nobits
	.weak		__nv_reservedSMEM_offset_0_alias
	.size		__nv_reservedSMEM_offset_0_alias, 0, 0
	.other		__nv_reservedSMEM_offset_0_alias,@"STO_CUDA_RESERVED_SHARED STV_DEFAULT"
__nv_reservedSMEM_offset_0_alias:
	.zero		0


//--------------------- .nv.constant0.attn_fwd    --------------------------
	.section	.nv.constant0.attn_fwd,"a",@progbits
	.sectionflags	@""
	.align	4
.nv.constant0.attn_fwd:
	.zero		664


//--------------------- SYMBOLS --------------------------

	.type		.nv.reservedSmem.offset0,@object
	.size		.nv.reservedSmem.offset0,0x4
